// auto-generated by cutlass_sweep.gemm — config: {"arch": "sm_100", "cluster_m": 1, "cluster_n": 1, "dtype": "e5m2", "stages": 5, "tile_k": 32, "tile_m": 64, "tile_n": 64}
#include "cutlass/cutlass.h"
#include "cutlass/gemm/collective/collective_builder.hpp"
#include "cutlass/gemm/device/gemm_universal_adapter.h"
#include "cutlass/gemm/kernel/gemm_universal.hpp"
#include "cutlass/epilogue/collective/collective_builder.hpp"

using ElemA = cutlass::float_e5m2_t;
using ElemB = cutlass::float_e5m2_t;
using ElemCD = cutlass::float_e5m2_t;
using Acc  = float;
using TileShape    = cute::Shape<cute::_64, cute::_64, cute::_32>;
using ClusterShape = cute::Shape<cute::_1, cute::_1, cute::_1>;

using CollectiveEpilogue = typename cutlass::epilogue::collective::CollectiveBuilder<
    cutlass::arch::Sm100, cutlass::arch::OpClassTensorOp,
    TileShape, ClusterShape,
    cutlass::epilogue::collective::EpilogueTileAuto,
    Acc, Acc,
    ElemCD, cutlass::layout::RowMajor, 128 / cutlass::sizeof_bits<ElemCD>::value,
    ElemCD, cutlass::layout::RowMajor, 128 / cutlass::sizeof_bits<ElemCD>::value,
    cutlass::epilogue::collective::EpilogueScheduleAuto
  >::CollectiveOp;

using CollectiveMainloop = typename cutlass::gemm::collective::CollectiveBuilder<
    cutlass::arch::Sm100, cutlass::arch::OpClassTensorOp,
    ElemA, cutlass::layout::RowMajor, 128 / cutlass::sizeof_bits<ElemA>::value,
    ElemB, cutlass::layout::ColumnMajor, 128 / cutlass::sizeof_bits<ElemB>::value,
    Acc,
    TileShape, ClusterShape,
    cutlass::gemm::collective::StageCount<5>,
    cutlass::gemm::collective::KernelScheduleAuto
  >::CollectiveOp;

using GemmKernel = cutlass::gemm::kernel::GemmUniversal<
    cute::Shape<int,int,int,int>,
    CollectiveMainloop,
    CollectiveEpilogue
>;
using Gemm = cutlass::gemm::device::GemmUniversalAdapter<GemmKernel>;

// Force the device kernel symbol into the cubin without needing a host main.
auto* _anchor = &cutlass::device_kernel<GemmKernel>;


// ===== COMPILED SASS (sm_100a) =====

	.target	sm_100a

	.elftype	@"ET_EXEC"


//--------------------- .note.nv.tkinfo           --------------------------
	.section	.note.nv.tkinfo,"",@"SHT_NOTE"
	.sectionflags	@"SHF_NOTE_NV_TKINFO"
	.tkinfo
        /*0018*/ 	.word	0x00000002
        /*0030*/ 	.string	""
        /*0030*/ 	.string	"ptxas"
        /*0030*/ 	.string	"Cuda compilation tools, release 13.0, V13.0.88"
        /*0030*/ 	.string	"Build cuda_13.0.r13.0/compiler.36424714_0"
        /*0030*/ 	.string	"-arch sm_100a -m 64 "



//--------------------- .note.nv.cuinfo           --------------------------
	.section	.note.nv.cuinfo,"",@"SHT_NOTE"
	.sectionflags	@"SHF_NOTE_NV_CUINFO"
        /*0018*/ 	.short	0x0002
        /*001a*/ 	.short	0x0064
        /*001c*/ 	.short	0x0082
	.zero		2


//--------------------- .nv.info                  --------------------------
	.section	.nv.info,"",@"SHT_CUDA_INFO"
	.align	4


	//----- nvinfo : EIATTR_REGCOUNT
	.align		4
        /*0000*/ 	.byte	0x04, 0x2f
        /*0002*/ 	.short	(.L_19 - .L_18)
	.align		4
.L_18:
        /*0004*/ 	.word	index@(_ZN7cutlass13device_kernelINS_4gemm6kernel13GemmUniversalIN4cute5tupleIJiiiiEEENS1_10collective13CollectiveMmaINS1_35MainloopSm100TmaUmmaWarpSpecializedILi5ELi2ELi4ENS5_IJNS4_1CILi1EEESB_SB_EEEEENS5_IJNSA_ILi64EEESE_NSA_ILi32EEEEEENS_12float_e5m2_tENS5_IJlSB_lEEESH_SI_NS4_8TiledMMAINS4_8MMA_AtomIJNS4_10MMA_TraitsINS4_19SM100_MMA_F8F6F4_SSEJSH_SH_fSE_SE_NS4_17integral_constantINS4_4UMMA5MajorELSP_0EEESQ_NSN_INSO_7ScaleInELSR_0EEESS_EEEEEENS4_6LayoutISC_NS5_IJNSA_ILi0EEESW_SW_EEEEENS5_IJNS4_10UnderscoreESZ_SZ_EEEEENS4_13SM90_TMA_LOADENS4_14ComposedLayoutINS4_7SwizzleILi1ELi4ELi3EEENS4_18smem_ptr_flag_bitsILi8EEENSV_INS5_IJNSA_ILi8EEESF_EEENS5_IJSF_SB_EEEEEEEvNS4_8identityES12_S1C_vS1D_EENS_8epilogue10collective18CollectiveEpilogueINS1F_23Sm100TmaWarpSpecializedILi1ELi1ELi32ELb0ELb0EEEJSG_NS5_IJNSV_ISE_SB_EES1K_EEESH_SI_SH_SI_NS1F_6fusion15FusionCallbacksIS1J_NS1M_17LinearCombinationISH_fSH_fLNS_15FloatRoundStyleE2EEESG_S1L_JEEENS4_5SM1004TMEM4LOAD26SM100_TMEM_LOAD_16dp32b32xES12_NS13_INS14_ILi2ELi4ELi3EEES17_NSV_INS5_IJS18_SE_EEENS5_IJSE_SB_EEEEEEENS4_39AutoVectorizingCopyWithAssumedAlignmentILi128EEENS4_14SM90_TMA_STOREES20_S22_S22_EEEvvEEEEvNT_6ParamsE)
        /*0008*/ 	.word	0x00000078


	//----- nvinfo : EIATTR_FRAME_SIZE
	.align		4
.L_19:
        /*000c*/ 	.byte	0x04, 0x11
        /*000e*/ 	.short	(.L_21 - .L_20)
	.align		4
.L_20:
        /*0010*/ 	.word	index@($__internal_2_$__cuda_sm10x_tcgen05_guardrail_trap_unallocated_columns_being_dealloced)
        /*0014*/ 	.word	0x00000000


	//----- nvinfo : EIATTR_FRAME_SIZE
	.align		4
.L_21:
        /*0018*/ 	.byte	0x04, 0x11
        /*001a*/ 	.short	(.L_23 - .L_22)
	.align		4
.L_22:
        /*001c*/ 	.word	index@($__internal_1_$__cuda_sm10x_tcgen05_guardrail_trap_phase_invalid_during_alloc)
        /*0020*/ 	.word	0x00000000


	//----- nvinfo : EIATTR_FRAME_SIZE
	.align		4
.L_23:
        /*0024*/ 	.byte	0x04, 0x11
        /*0026*/ 	.short	(.L_25 - .L_24)
	.align		4
.L_24:
        /*0028*/ 	.word	index@($__internal_0_$__cuda_sm10x_tcgen05_guardrail_trap_col_being_dealloced_not_returned_by_alloc)
        /*002c*/ 	.word	0x00000000


	//----- nvinfo : EIATTR_FRAME_SIZE
	.align		4
.L_25:
        /*0030*/ 	.byte	0x04, 0x11
        /*0032*/ 	.short	(.L_27 - .L_26)
	.align		4
.L_26:
        /*0034*/ 	.word	index@(_ZN7cutlass13device_kernelINS_4gemm6kernel13GemmUniversalIN4cute5tupleIJiiiiEEENS1_10collective13CollectiveMmaINS1_35MainloopSm100TmaUmmaWarpSpecializedILi5ELi2ELi4ENS5_IJNS4_1CILi1EEESB_SB_EEEEENS5_IJNSA_ILi64EEESE_NSA_ILi32EEEEEENS_12float_e5m2_tENS5_IJlSB_lEEESH_SI_NS4_8TiledMMAINS4_8MMA_AtomIJNS4_10MMA_TraitsINS4_19SM100_MMA_F8F6F4_SSEJSH_SH_fSE_SE_NS4_17integral_constantINS4_4UMMA5MajorELSP_0EEESQ_NSN_INSO_7ScaleInELSR_0EEESS_EEEEEENS4_6LayoutISC_NS5_IJNSA_ILi0EEESW_SW_EEEEENS5_IJNS4_10UnderscoreESZ_SZ_EEEEENS4_13SM90_TMA_LOADENS4_14ComposedLayoutINS4_7SwizzleILi1ELi4ELi3EEENS4_18smem_ptr_flag_bitsILi8EEENSV_INS5_IJNSA_ILi8EEESF_EEENS5_IJSF_SB_EEEEEEEvNS4_8identityES12_S1C_vS1D_EENS_8epilogue10collective18CollectiveEpilogueINS1F_23Sm100TmaWarpSpecializedILi1ELi1ELi32ELb0ELb0EEEJSG_NS5_IJNSV_ISE_SB_EES1K_EEESH_SI_SH_SI_NS1F_6fusion15FusionCallbacksIS1J_NS1M_17LinearCombinationISH_fSH_fLNS_15FloatRoundStyleE2EEESG_S1L_JEEENS4_5SM1004TMEM4LOAD26SM100_TMEM_LOAD_16dp32b32xES12_NS13_INS14_ILi2ELi4ELi3EEES17_NSV_INS5_IJS18_SE_EEENS5_IJSE_SB_EEEEEEENS4_39AutoVectorizingCopyWithAssumedAlignmentILi128EEENS4_14SM90_TMA_STOREES20_S22_S22_EEEvvEEEEvNT_6ParamsE)
        /*0038*/ 	.word	0x00000000


	//----- nvinfo : EIATTR_MIN_STACK_SIZE
	.align		4
.L_27:
        /*003c*/ 	.byte	0x04, 0x12
        /*003e*/ 	.short	(.L_29 - .L_28)
	.align		4
.L_28:
        /*0040*/ 	.word	index@(_ZN7cutlass13device_kernelINS_4gemm6kernel13GemmUniversalIN4cute5tupleIJiiiiEEENS1_10collective13CollectiveMmaINS1_35MainloopSm100TmaUmmaWarpSpecializedILi5ELi2ELi4ENS5_IJNS4_1CILi1EEESB_SB_EEEEENS5_IJNSA_ILi64EEESE_NSA_ILi32EEEEEENS_12float_e5m2_tENS5_IJlSB_lEEESH_SI_NS4_8TiledMMAINS4_8MMA_AtomIJNS4_10MMA_TraitsINS4_19SM100_MMA_F8F6F4_SSEJSH_SH_fSE_SE_NS4_17integral_constantINS4_4UMMA5MajorELSP_0EEESQ_NSN_INSO_7ScaleInELSR_0EEESS_EEEEEENS4_6LayoutISC_NS5_IJNSA_ILi0EEESW_SW_EEEEENS5_IJNS4_10UnderscoreESZ_SZ_EEEEENS4_13SM90_TMA_LOADENS4_14ComposedLayoutINS4_7SwizzleILi1ELi4ELi3EEENS4_18smem_ptr_flag_bitsILi8EEENSV_INS5_IJNSA_ILi8EEESF_EEENS5_IJSF_SB_EEEEEEEvNS4_8identityES12_S1C_vS1D_EENS_8epilogue10collective18CollectiveEpilogueINS1F_23Sm100TmaWarpSpecializedILi1ELi1ELi32ELb0ELb0EEEJSG_NS5_IJNSV_ISE_SB_EES1K_EEESH_SI_SH_SI_NS1F_6fusion15FusionCallbacksIS1J_NS1M_17LinearCombinationISH_fSH_fLNS_15FloatRoundStyleE2EEESG_S1L_JEEENS4_5SM1004TMEM4LOAD26SM100_TMEM_LOAD_16dp32b32xES12_NS13_INS14_ILi2ELi4ELi3EEES17_NSV_INS5_IJS18_SE_EEENS5_IJSE_SB_EEEEEEENS4_39AutoVectorizingCopyWithAssumedAlignmentILi128EEENS4_14SM90_TMA_STOREES20_S22_S22_EEEvvEEEEvNT_6ParamsE)
        /*0044*/ 	.word	0x00000000
.L_29:


//--------------------- .nv.compat                --------------------------
	.section	.nv.compat,"",@"SHT_CUDA_COMPAT_INFO"
	.align	4
        /*0000*/ 	.byte	0x02, 0x09, 0x01, 0x00, 0x02, 0x02, 0x02, 0x00, 0x02, 0x05, 0x05, 0x00, 0x03, 0x07, 0x01, 0x01
        /*0010*/ 	.byte	0x02, 0x03, 0x01, 0x00, 0x02, 0x06, 0x01, 0x00, 0x04, 0x0b, 0x08, 0x00, 0x09, 0x00, 0x00, 0x00
        /*0020*/ 	.byte	0x00, 0x00, 0x00, 0x00


//--------------------- .nv.info._ZN7cutlass13device_kernelINS_4gemm6kernel13GemmUniversalIN4cute5tupleIJiiiiEEENS1_10collective13CollectiveMmaINS1_35MainloopSm100TmaUmmaWarpSpecializedILi5ELi2ELi4ENS5_IJNS4_1CILi1EEESB_SB_EEEEENS5_IJNSA_ILi64EEESE_NSA_ILi32EEEEEENS_12float_e5m2_tENS5_IJlSB_lEEESH_SI_NS4_8TiledMMAINS4_8MMA_AtomIJNS4_10MMA_TraitsINS4_19SM100_MMA_F8F6F4_SSEJSH_SH_fSE_SE_NS4_17integral_constantINS4_4UMMA5MajorELSP_0EEESQ_NSN_INSO_7ScaleInELSR_0EEESS_EEEEEENS4_6LayoutISC_NS5_IJNSA_ILi0EEESW_SW_EEEEENS5_IJNS4_10UnderscoreESZ_SZ_EEEEENS4_13SM90_TMA_LOADENS4_14ComposedLayoutINS4_7SwizzleILi1ELi4ELi3EEENS4_18smem_ptr_flag_bitsILi8EEENSV_INS5_IJNSA_ILi8EEESF_EEENS5_IJSF_SB_EEEEEEEvNS4_8identityES12_S1C_vS1D_EENS_8epilogue10collective18CollectiveEpilogueINS1F_23Sm100TmaWarpSpecializedILi1ELi1ELi32ELb0ELb0EEEJSG_NS5_IJNSV_ISE_SB_EES1K_EEESH_SI_SH_SI_NS1F_6fusion15FusionCallbacksIS1J_NS1M_17LinearCombinationISH_fSH_fLNS_15FloatRoundStyleE2EEESG_S1L_JEEENS4_5SM1004TMEM4LOAD26SM100_TMEM_LOAD_16dp32b32xES12_NS13_INS14_ILi2ELi4ELi3EEES17_NSV_INS5_IJS18_SE_EEENS5_IJSE_SB_EEEEEEENS4_39AutoVectorizingCopyWithAssumedAlignmentILi128EEENS4_14SM90_TMA_STOREES20_S22_S22_EEEvvEEEEvNT_6ParamsE --------------------------
	.section	.nv.info._ZN7cutlass13device_kernelINS_4gemm6kernel13GemmUniversalIN4cute5tupleIJiiiiEEENS1_10collective13CollectiveMmaINS1_35MainloopSm100TmaUmmaWarpSpecializedILi5ELi2ELi4ENS5_IJNS4_1CILi1EEESB_SB_EEEEENS5_IJNSA_ILi64EEESE_NSA_ILi32EEEEEENS_12float_e5m2_tENS5_IJlSB_lEEESH_SI_NS4_8TiledMMAINS4_8MMA_AtomIJNS4_10MMA_TraitsINS4_19SM100_MMA_F8F6F4_SSEJSH_SH_fSE_SE_NS4_17integral_constantINS4_4UMMA5MajorELSP_0EEESQ_NSN_INSO_7ScaleInELSR_0EEESS_EEEEEENS4_6LayoutISC_NS5_IJNSA_ILi0EEESW_SW_EEEEENS5_IJNS4_10UnderscoreESZ_SZ_EEEEENS4_13SM90_TMA_LOADENS4_14ComposedLayoutINS4_7SwizzleILi1ELi4ELi3EEENS4_18smem_ptr_flag_bitsILi8EEENSV_INS5_IJNSA_ILi8EEESF_EEENS5_IJSF_SB_EEEEEEEvNS4_8identityES12_S1C_vS1D_EENS_8epilogue10collective18CollectiveEpilogueINS1F_23Sm100TmaWarpSpecializedILi1ELi1ELi32ELb0ELb0EEEJSG_NS5_IJNSV_ISE_SB_EES1K_EEESH_SI_SH_SI_NS1F_6fusion15FusionCallbacksIS1J_NS1M_17LinearCombinationISH_fSH_fLNS_15FloatRoundStyleE2EEESG_S1L_JEEENS4_5SM1004TMEM4LOAD26SM100_TMEM_LOAD_16dp32b32xES12_NS13_INS14_ILi2ELi4ELi3EEES17_NSV_INS5_IJS18_SE_EEENS5_IJSE_SB_EEEEEEENS4_39AutoVectorizingCopyWithAssumedAlignmentILi128EEENS4_14SM90_TMA_STOREES20_S22_S22_EEEvvEEEEvNT_6ParamsE,"",@"SHT_CUDA_INFO"
	.sectionflags	@""
	.align	4


	//----- nvinfo : EIATTR_CUDA_API_VERSION
	.align		4
        /*0000*/ 	.byte	0x04, 0x37
        /*0002*/ 	.short	(.L_31 - .L_30)
.L_30:
        /*0004*/ 	.word	0x00000082


	//----- nvinfo : EIATTR_KPARAM_INFO
	.align		4
.L_31:
        /*0008*/ 	.byte	0x04, 0x17
        /*000a*/ 	.short	(.L_33 - .L_32)
.L_32:
        /*000c*/ 	.word	0x00000000
        /*0010*/ 	.short	0x0000
        /*0012*/ 	.short	0x0000
        /*0014*/ 	.byte	0x00, 0xf0, 0x01, 0x20


	//----- nvinfo : EIATTR_AT_ENTRY_FRAGMENTS
	.align		4
.L_33:
        /*0018*/ 	.byte	0x04, 0x4f
        /*001a*/ 	.short	(.L_35 - .L_34)


	//   ....[0]....
.L_34:
        /*001c*/ 	.word	0x00000006


	//----- nvinfo : EIATTR_RESERVED_SMEM_USED
	.align		4
.L_35:
        /*0020*/ 	.byte	0x01, 0x41
	.zero		2


	//----- nvinfo : EIATTR_SPARSE_MMA_MASK
	.align		4
        /*0024*/ 	.byte	0x03, 0x50
        /*0026*/ 	.short	0x0000


	//----- nvinfo : EIATTR_TCGEN05_1CTA_USED
	.align		4
        /*0028*/ 	.byte	0x01, 0x51
	.zero		2


	//----- nvinfo : EIATTR_MAXREG_COUNT
	.align		4
        /*002c*/ 	.byte	0x03, 0x1b
        /*002e*/ 	.short	0x00ff


	//----- nvinfo : EIATTR_NUM_BARRIERS
	.align		4
        /*0030*/ 	.byte	0x02, 0x4c
        /*0032*/ 	.byte	0x07
	.zero		1


	//----- nvinfo : EIATTR_EXTERNS
	.align		4
        /*0034*/ 	.byte	0x04, 0x0f
        /*0036*/ 	.short	(.L_37 - .L_36)


	//   ....[0]....
	.align		4
.L_36:
        /*0038*/ 	.word	index@(__assertfail)


	//----- nvinfo : EIATTR_MERCURY_ISA_VERSION
	.align		4
.L_37:
        /*003c*/ 	.byte	0x03, 0x5f
        /*003e*/ 	.short	0x0101


	//----- nvinfo : EIATTR_INT_WARP_WIDE_INSTR_OFFSETS
	.align		4
        /*0040*/ 	.byte	0x04, 0x31
        /*0042*/ 	.short	(.L_39 - .L_38)


	//   ....[0]....
.L_38:
        /*0044*/ 	.word	0x00001d80


	//   ....[1]....
        /*0048*/ 	.word	0x00003770


	//   ....[2]....
        /*004c*/ 	.word	0x00003790


	//   ....[3]....
        /*0050*/ 	.word	0x000037c0


	//   ....[4]....
        /*0054*/ 	.word	0x000041d0


	//   ....[5]....
        /*0058*/ 	.word	0x000042c0


	//----- nvinfo : EIATTR_COOP_GROUP_MASK_REGIDS
	.align		4
.L_39:
        /*005c*/ 	.byte	0x04, 0x29
        /*005e*/ 	.short	(.L_41 - .L_40)


	//   ....[0]....
.L_40:
        /*0060*/ 	.word	0xffffffff


	//   ....[1]....
        /*0064*/ 	.word	0xffffffff


	//   ....[2]....
        /*0068*/ 	.word	0xffffffff


	//   ....[3]....
        /*006c*/ 	.word	0xffffffff


	//   ....[4]....
        /*0070*/ 	.word	0xffffffff


	//   ....[5]....
        /*0074*/ 	.word	0xffffffff


	//   ....[6]....
        /*0078*/ 	.word	0xffffffff


	//   ....[7]....
        /*007c*/ 	.word	0xffffffff


	//   ....[8]....
        /*0080*/ 	.word	0xffffffff


	//   ....[9]....
        /*0084*/ 	.word	0xffffffff


	//   ....[10]....
        /*0088*/ 	.word	0xffffffff


	//   ....[11]....
        /*008c*/ 	.word	0xffffffff


	//   ....[12]....
        /*0090*/ 	.word	0xffffffff


	//----- nvinfo : EIATTR_COOP_GROUP_INSTR_OFFSETS
	.align		4
.L_41:
        /*0094*/ 	.byte	0x04, 0x28
        /*0096*/ 	.short	(.L_43 - .L_42)


	//   ....[0]....
.L_42:
        /*0098*/ 	.word	0x00000090


	//   ....[1]....
        /*009c*/ 	.word	0x000004d0


	//   ....[2]....
        /*00a0*/ 	.word	0x00000660


	//   ....[3]....
        /*00a4*/ 	.word	0x000007a0


	//   ....[4]....
        /*00a8*/ 	.word	0x000008a0


	//   ....[5]....
        /*00ac*/ 	.word	0x00000a10


	//   ....[6]....
        /*00b0*/ 	.word	0x00000bb0


	//   ....[7]....
        /*00b4*/ 	.word	0x00001c60


	//   ....[8]....
        /*00b8*/ 	.word	0x00002ad0


	//   ....[9]....
        /*00bc*/ 	.word	0x00002ce0


	//   ....[10]....
        /*00c0*/ 	.word	0x00002d10


	//   ....[11]....
        /*00c4*/ 	.word	0x00003650


	//   ....[12]....
        /*00c8*/ 	.word	0x00003880


	//----- nvinfo : EIATTR_VRC_CTA_INIT_COUNT
	.align		4
.L_43:
        /*00cc*/ 	.byte	0x02, 0x4a
        /*00ce*/ 	.byte	0x80
	.zero		1


	//----- nvinfo : EIATTR_SYSCALL_OFFSETS
	.align		4
        /*00d0*/ 	.byte	0x04, 0x46
        /*00d2*/ 	.short	(.L_45 - .L_44)


	//   ....[0]....
.L_44:
        /*00d4*/ 	.word	0x00004ce0


	//   ....[1]....
        /*00d8*/ 	.word	0x00004e20


	//   ....[2]....
        /*00dc*/ 	.word	0x00005580


	//----- nvinfo : EIATTR_MBARRIER_INSTR_OFFSETS
	.align		4
.L_45:
        /*00e0*/ 	.byte	0x04, 0x39
        /*00e2*/ 	.short	(.L_47 - .L_46)


	//   ....[0]....
.L_46:
        /*00e4*/ 	.word	0x000005b0
        /*00e8*/ 	.word	0x000000ff
        /*00ec*/ 	.word	0x00000000
        /*00f0*/ 	.short	0x0100
        /*00f2*/ 	.byte	0x05
	.zero		1


	//   ....[1]....
        /*00f4*/ 	.word	0x000005c0
        /*00f8*/ 	.word	0x000000ff
        /*00fc*/ 	.word	0x00000028
        /*0100*/ 	.short	0x0100
        /*0102*/ 	.byte	0x05
	.zero		1


	//   ....[2]....
        /*0104*/ 	.word	0x000005d0
        /*0108*/ 	.word	0x000000ff
        /*010c*/ 	.word	0x00000008
        /*0110*/ 	.short	0x0100
        /*0112*/ 	.byte	0x05
	.zero		1


	//   ....[3]....
        /*0114*/ 	.word	0x000005e0
        /*0118*/ 	.word	0x000000ff
        /*011c*/ 	.word	0x00000030
        /*0120*/ 	.short	0x0100
        /*0122*/ 	.byte	0x05
	.zero		1


	//   ....[4]....
        /*0124*/ 	.word	0x000005f0
        /*0128*/ 	.word	0x000000ff
        /*012c*/ 	.word	0x00000010
        /*0130*/ 	.short	0x0100
        /*0132*/ 	.byte	0x05
	.zero		1


	//   ....[5]....
        /*0134*/ 	.word	0x00000600
        /*0138*/ 	.word	0x000000ff
        /*013c*/ 	.word	0x00000038
        /*0140*/ 	.short	0x0100
        /*0142*/ 	.byte	0x05
	.zero		1


	//   ....[6]....
        /*0144*/ 	.word	0x00000610
        /*0148*/ 	.word	0x000000ff
        /*014c*/ 	.word	0x00000018
        /*0150*/ 	.short	0x0100
        /*0152*/ 	.byte	0x05
	.zero		1


	//   ....[7]....
        /*0154*/ 	.word	0x00000620
        /*0158*/ 	.word	0x000000ff
        /*015c*/ 	.word	0x00000040
        /*0160*/ 	.short	0x0100
        /*0162*/ 	.byte	0x05
	.zero		1


	//   ....[8]....
        /*0164*/ 	.word	0x00000630
        /*0168*/ 	.word	0x000000ff
        /*016c*/ 	.word	0x00000020
        /*0170*/ 	.short	0x0100
        /*0172*/ 	.byte	0x05
	.zero		1


	//   ....[9]....
        /*0174*/ 	.word	0x00000640
        /*0178*/ 	.word	0x000000ff
        /*017c*/ 	.word	0x00000048
        /*0180*/ 	.short	0x0100
        /*0182*/ 	.byte	0x05
	.zero		1


	//   ....[10]....
        /*0184*/ 	.word	0x00000770
        /*0188*/ 	.word	0x000000ff
        /*018c*/ 	.word	0x00000050
        /*0190*/ 	.short	0x0100
        /*0192*/ 	.byte	0x06
	.zero		1


	//   ....[11]....
        /*0194*/ 	.word	0x00000780
        /*0198*/ 	.word	0x000000ff
        /*019c*/ 	.word	0x00000058
        /*01a0*/ 	.short	0x0100
        /*01a2*/ 	.byte	0x06
	.zero		1


	//   ....[12]....
        /*01a4*/ 	.word	0x00000870
        /*01a8*/ 	.word	0x000000ff
        /*01ac*/ 	.word	0x00000060
        /*01b0*/ 	.short	0x0100
        /*01b2*/ 	.byte	0x05
	.zero		1


	//   ....[13]....
        /*01b4*/ 	.word	0x00000880
        /*01b8*/ 	.word	0x000000ff
        /*01bc*/ 	.word	0x00000068
        /*01c0*/ 	.short	0x0100
        /*01c2*/ 	.byte	0x05
	.zero		1


	//   ....[14]....
        /*01c4*/ 	.word	0x000009c0
        /*01c8*/ 	.word	0x000000ff
        /*01cc*/ 	.word	0x00000070
        /*01d0*/ 	.short	0x0100
        /*01d2*/ 	.byte	0x05
	.zero		1


	//   ....[15]....
        /*01d4*/ 	.word	0x000009d0
        /*01d8*/ 	.word	0x000000ff
        /*01dc*/ 	.word	0x00000080
        /*01e0*/ 	.short	0x0100
        /*01e2*/ 	.byte	0x05
	.zero		1


	//   ....[16]....
        /*01e4*/ 	.word	0x000009e0
        /*01e8*/ 	.word	0x000000ff
        /*01ec*/ 	.word	0x00000078
        /*01f0*/ 	.short	0x0100
        /*01f2*/ 	.byte	0x05
	.zero		1


	//   ....[17]....
        /*01f4*/ 	.word	0x000009f0
        /*01f8*/ 	.word	0x000000ff
        /*01fc*/ 	.word	0x00000088
        /*0200*/ 	.short	0x0100
        /*0202*/ 	.byte	0x05
	.zero		1


	//   ....[18]....
        /*0204*/ 	.word	0x00000b20
        /*0208*/ 	.word	0x000000ff
        /*020c*/ 	.word	0x00000090
        /*0210*/ 	.short	0x0100
        /*0212*/ 	.byte	0x06
	.zero		1


	//   ....[19]....
        /*0214*/ 	.word	0x00000b30
        /*0218*/ 	.word	0x000000ff
        /*021c*/ 	.word	0x000000b0
        /*0220*/ 	.short	0x0100
        /*0222*/ 	.byte	0x06
	.zero		1


	//   ....[20]....
        /*0224*/ 	.word	0x00000b40
        /*0228*/ 	.word	0x000000ff
        /*022c*/ 	.word	0x00000098
        /*0230*/ 	.short	0x0100
        /*0232*/ 	.byte	0x06
	.zero		1


	//   ....[21]....
        /*0234*/ 	.word	0x00000b50
        /*0238*/ 	.word	0x000000ff
        /*023c*/ 	.word	0x000000b8
        /*0240*/ 	.short	0x0100
        /*0242*/ 	.byte	0x06
	.zero		1


	//   ....[22]....
        /*0244*/ 	.word	0x00000b60
        /*0248*/ 	.word	0x000000ff
        /*024c*/ 	.word	0x000000a0
        /*0250*/ 	.short	0x0100
        /*0252*/ 	.byte	0x06
	.zero		1


	//   ....[23]....
        /*0254*/ 	.word	0x00000b70
        /*0258*/ 	.word	0x000000ff
        /*025c*/ 	.word	0x000000c0
        /*0260*/ 	.short	0x0100
        /*0262*/ 	.byte	0x06
	.zero		1


	//   ....[24]....
        /*0264*/ 	.word	0x00000b80
        /*0268*/ 	.word	0x000000ff
        /*026c*/ 	.word	0x000000a8
        /*0270*/ 	.short	0x0100
        /*0272*/ 	.byte	0x06
	.zero		1


	//   ....[25]....
        /*0274*/ 	.word	0x00000b90
        /*0278*/ 	.word	0x000000ff
        /*027c*/ 	.word	0x000000c8
        /*0280*/ 	.short	0x0100
        /*0282*/ 	.byte	0x06
	.zero		1


	//   ....[26]....
        /*0284*/ 	.word	0x00000c80
        /*0288*/ 	.word	0x000000ff
        /*028c*/ 	.word	0x000000d0
        /*0290*/ 	.short	0x0100
        /*0292*/ 	.byte	0x05
	.zero		1


	//   ....[27]....
        /*0294*/ 	.word	0x00000c90
        /*0298*/ 	.word	0x000000ff
        /*029c*/ 	.word	0x000000e0
        /*02a0*/ 	.short	0x0100
        /*02a2*/ 	.byte	0x05
	.zero		1


	//   ....[28]....
        /*02a4*/ 	.word	0x00000ca0
        /*02a8*/ 	.word	0x000000ff
        /*02ac*/ 	.word	0x000000d8
        /*02b0*/ 	.short	0x0100
        /*02b2*/ 	.byte	0x05
	.zero		1


	//   ....[29]....
        /*02b4*/ 	.word	0x00000cb0
        /*02b8*/ 	.word	0x000000ff
        /*02bc*/ 	.word	0x000000e8
        /*02c0*/ 	.short	0x0100
        /*02c2*/ 	.byte	0x05
	.zero		1


	//   ....[30]....
        /*02c4*/ 	.word	0x00001580
        /*02c8*/ 	.word	0x00000003
        /*02cc*/ 	.word	0x000000e0
        /*02d0*/ 	.short	0x010a
        /*02d2*/ 	.byte	0xff
	.zero		1


	//   ....[31]....
        /*02d4*/ 	.word	0x000015b0
        /*02d8*/ 	.word	0x00000003
        /*02dc*/ 	.word	0x000000d0
        /*02e0*/ 	.short	0x0101
        /*02e2*/ 	.byte	0xff
	.zero		1


	//   ....[32]....
        /*02e4*/ 	.word	0x00001680
        /*02e8*/ 	.word	0x000000ff
        /*02ec*/ 	.word	0x00000028
        /*02f0*/ 	.short	0x010a
        /*02f2*/ 	.byte	0x08
	.zero		1


	//   ....[33]....
        /*02f4*/ 	.word	0x00001720
        /*02f8*/ 	.word	0x000000ff
        /*02fc*/ 	.word	0x00000028
        /*0300*/ 	.short	0x010a
        /*0302*/ 	.byte	0x21
	.zero		1


	//   ....[34]....
        /*0304*/ 	.word	0x00001880
        /*0308*/ 	.word	0x000000ff
        /*030c*/ 	.word	0x00000028
        /*0310*/ 	.short	0x010a
        /*0312*/ 	.byte	0x08
	.zero		1


	//   ....[35]....
        /*0314*/ 	.word	0x00001970
        /*0318*/ 	.word	0x000000ff
        /*031c*/ 	.word	0x00000068
        /*0320*/ 	.short	0x0101
        /*0322*/ 	.byte	0x04
	.zero		1


	//   ....[36]....
        /*0324*/ 	.word	0x00001990
        /*0328*/ 	.word	0x000000ff
        /*032c*/ 	.word	0x00000028
        /*0330*/ 	.short	0x010a
        /*0332*/ 	.byte	0x08
	.zero		1


	//   ....[37]....
        /*0334*/ 	.word	0x00001a10
        /*0338*/ 	.word	0x000000ff
        /*033c*/ 	.word	0x00000028
        /*0340*/ 	.short	0x010a
        /*0342*/ 	.byte	0x11
	.zero		1


	//   ....[38]....
        /*0344*/ 	.word	0x00001b70
        /*0348*/ 	.word	0x000000ff
        /*034c*/ 	.word	0x00000028
        /*0350*/ 	.short	0x010a
        /*0352*/ 	.byte	0x08
	.zero		1


	//   ....[39]....
        /*0354*/ 	.word	0x00001c90
        /*0358*/ 	.word	0x00000002
        /*035c*/ 	.word	0x00000070
        /*0360*/ 	.short	0x010a
        /*0362*/ 	.byte	0xff
	.zero		1


	//   ....[40]....
        /*0364*/ 	.word	0x00001d50
        /*0368*/ 	.word	0x00000002
        /*036c*/ 	.word	0x00000000
        /*0370*/ 	.short	0x0101
        /*0372*/ 	.byte	0xff
	.zero		1


	//   ....[41]....
        /*0374*/ 	.word	0x000022b0
        /*0378*/ 	.word	0x000000ff
        /*037c*/ 	.word	0x00000000
        /*0380*/ 	.short	0x010a
        /*0382*/ 	.byte	0x05
	.zero		1


	//   ....[42]....
        /*0384*/ 	.word	0x00002340
        /*0388*/ 	.word	0x000000ff
        /*038c*/ 	.word	0x00000000
        /*0390*/ 	.short	0x010a
        /*0392*/ 	.byte	0x05
	.zero		1


	//   ....[43]....
        /*0394*/ 	.word	0x000023d0
        /*0398*/ 	.word	0x000000ff
        /*039c*/ 	.word	0x00000000
        /*03a0*/ 	.short	0x010a
        /*03a2*/ 	.byte	0x05
	.zero		1


	//   ....[44]....
        /*03a4*/ 	.word	0x00002460
        /*03a8*/ 	.word	0x000000ff
        /*03ac*/ 	.word	0x00000000
        /*03b0*/ 	.short	0x010a
        /*03b2*/ 	.byte	0x05
	.zero		1


	//   ....[45]....
        /*03b4*/ 	.word	0x00002500
        /*03b8*/ 	.word	0x00000000
        /*03bc*/ 	.word	0x00000000
        /*03c0*/ 	.short	0x010a
        /*03c2*/ 	.byte	0xff
	.zero		1


	//   ....[46]....
        /*03c4*/ 	.word	0x00002620
        /*03c8*/ 	.word	0x00000000
        /*03cc*/ 	.word	0x000000d0
        /*03d0*/ 	.short	0x010a
        /*03d2*/ 	.byte	0xff
	.zero		1


	//   ....[47]....
        /*03d4*/ 	.word	0x00002680
        /*03d8*/ 	.word	0x00000004
        /*03dc*/ 	.word	0x00000000
        /*03e0*/ 	.short	0x0101
        /*03e2*/ 	.byte	0xff
	.zero		1


	//   ....[48]....
        /*03e4*/ 	.word	0x000026a0
        /*03e8*/ 	.word	0x000000ff
        /*03ec*/ 	.word	0x00000080
        /*03f0*/ 	.short	0x010a
        /*03f2*/ 	.byte	0x05
	.zero		1


	//   ....[49]....
        /*03f4*/ 	.word	0x000027c0
        /*03f8*/ 	.word	0x00000000
        /*03fc*/ 	.word	0x00000070
        /*0400*/ 	.short	0x010a
        /*0402*/ 	.byte	0xff
	.zero		1


	//   ....[50]....
        /*0404*/ 	.word	0x000028d0
        /*0408*/ 	.word	0x00000000
        /*040c*/ 	.word	0x00000000
        /*0410*/ 	.short	0x0101
        /*0412*/ 	.byte	0xff
	.zero		1


	//   ....[51]....
        /*0414*/ 	.word	0x00002960
        /*0418*/ 	.word	0x000000ff
        /*041c*/ 	.word	0x00000080
        /*0420*/ 	.short	0x0106
        /*0422*/ 	.byte	0x05
	.zero		1


	//   ....[52]....
        /*0424*/ 	.word	0x00002980
        /*0428*/ 	.word	0x000000ff
        /*042c*/ 	.word	0x00000080
        /*0430*/ 	.short	0x010a
        /*0432*/ 	.byte	0x05
	.zero		1


	//   ....[53]....
        /*0434*/ 	.word	0x00002a10
        /*0438*/ 	.word	0x000000ff
        /*043c*/ 	.word	0x00000080
        /*0440*/ 	.short	0x0106
        /*0442*/ 	.byte	0x04
	.zero		1


	//   ....[54]....
        /*0444*/ 	.word	0x00002a50
        /*0448*/ 	.word	0x00000000
        /*044c*/ 	.word	0x00000080
        /*0450*/ 	.short	0x010a
        /*0452*/ 	.byte	0xff
	.zero		1


	//   ....[55]....
        /*0454*/ 	.word	0x00002f30
        /*0458*/ 	.word	0x00000000
        /*045c*/ 	.word	0x00000070
        /*0460*/ 	.short	0x010a
        /*0462*/ 	.byte	0xff
	.zero		1


	//   ....[56]....
        /*0464*/ 	.word	0x00003030
        /*0468*/ 	.word	0x00000003
        /*046c*/ 	.word	0x00000000
        /*0470*/ 	.short	0x0101
        /*0472*/ 	.byte	0xff
	.zero		1


	//   ....[57]....
        /*0474*/ 	.word	0x00003040
        /*0478*/ 	.word	0x000000ff
        /*047c*/ 	.word	0x00000000
        /*0480*/ 	.short	0x010a
        /*0482*/ 	.byte	0x04
	.zero		1


	//   ....[58]....
        /*0484*/ 	.word	0x00003060
        /*0488*/ 	.word	0x000000ff
        /*048c*/ 	.word	0x000000b0
        /*0490*/ 	.short	0x010a
        /*0492*/ 	.byte	0x09
	.zero		1


	//   ....[59]....
        /*0494*/ 	.word	0x000031a0
        /*0498*/ 	.word	0x000000ff
        /*049c*/ 	.word	0x00000000
        /*04a0*/ 	.short	0x010a
        /*04a2*/ 	.byte	0x07
	.zero		1


	//   ....[60]....
        /*04a4*/ 	.word	0x000032d0
        /*04a8*/ 	.word	0x000000ff
        /*04ac*/ 	.word	0x00000000
        /*04b0*/ 	.short	0x010a
        /*04b2*/ 	.byte	0x04
	.zero		1


	//   ....[61]....
        /*04b4*/ 	.word	0x00003480
        /*04b8*/ 	.word	0x000000ff
        /*04bc*/ 	.word	0x00000000
        /*04c0*/ 	.short	0x010a
        /*04c2*/ 	.byte	0x05
	.zero		1


	//   ....[62]....
        /*04c4*/ 	.word	0x00003510
        /*04c8*/ 	.word	0x000000ff
        /*04cc*/ 	.word	0x00000000
        /*04d0*/ 	.short	0x010a
        /*04d2*/ 	.byte	0x05
	.zero		1


	//   ....[63]....
        /*04d4*/ 	.word	0x000035a0
        /*04d8*/ 	.word	0x000000ff
        /*04dc*/ 	.word	0x00000000
        /*04e0*/ 	.short	0x010a
        /*04e2*/ 	.byte	0x05
	.zero		1


	//   ....[64]....
        /*04e4*/ 	.word	0x00003630
        /*04e8*/ 	.word	0x000000ff
        /*04ec*/ 	.word	0x00000000
        /*04f0*/ 	.short	0x010a
        /*04f2*/ 	.byte	0x07
	.zero		1


	//   ....[65]....
        /*04f4*/ 	.word	0x00003a70
        /*04f8*/ 	.word	0x00000000
        /*04fc*/ 	.word	0x00000070
        /*0500*/ 	.short	0x010a
        /*0502*/ 	.byte	0xff
	.zero		1


	//   ....[66]....
        /*0504*/ 	.word	0x00003b60
        /*0508*/ 	.word	0x00000000
        /*050c*/ 	.word	0x00000000
        /*0510*/ 	.short	0x0101
        /*0512*/ 	.byte	0xff
	.zero		1


	//   ....[67]....
        /*0514*/ 	.word	0x00003e80
        /*0518*/ 	.word	0x000000ff
        /*051c*/ 	.word	0x00000068
        /*0520*/ 	.short	0x010a
        /*0522*/ 	.byte	0x06
	.zero		1


	//   ....[68]....
        /*0524*/ 	.word	0x00004000
        /*0528*/ 	.word	0x000000ff
        /*052c*/ 	.word	0x00000058
        /*0530*/ 	.short	0x010a
        /*0532*/ 	.byte	0x06
	.zero		1


	//   ....[69]....
        /*0534*/ 	.word	0x00004330
        /*0538*/ 	.word	0x000000ff
        /*053c*/ 	.word	0x00000050
        /*0540*/ 	.short	0x010b
        /*0542*/ 	.byte	0x06
	.zero		1


	//   ....[70]....
        /*0544*/ 	.word	0x00004350
        /*0548*/ 	.word	0x000000ff
        /*054c*/ 	.word	0x00000000
        /*0550*/ 	.short	0x0101
        /*0552*/ 	.byte	0x25
	.zero		1


	//   ....[71]....
        /*0554*/ 	.word	0x00004390
        /*0558*/ 	.word	0x00000000
        /*055c*/ 	.word	0x00000058
        /*0560*/ 	.short	0x010a
        /*0562*/ 	.byte	0xff
	.zero		1


	//   ....[72]....
        /*0564*/ 	.word	0x000046f0
        /*0568*/ 	.word	0x00000000
        /*056c*/ 	.word	0x00000070
        /*0570*/ 	.short	0x010a
        /*0572*/ 	.byte	0xff
	.zero		1


	//   ....[73]....
        /*0574*/ 	.word	0x00004800
        /*0578*/ 	.word	0x00000000
        /*057c*/ 	.word	0x00000000
        /*0580*/ 	.short	0x0101
        /*0582*/ 	.byte	0xff
	.zero		1


	//   ....[74]....
        /*0584*/ 	.word	0x000051b0
        /*0588*/ 	.word	0x000000ff
        /*058c*/ 	.word	0x00000050
        /*0590*/ 	.short	0x010a
        /*0592*/ 	.byte	0x2b
	.zero		1


	//   ....[75]....
        /*0594*/ 	.word	0x000051d0
        /*0598*/ 	.word	0x0000005c
        /*059c*/ 	.word	0x00000090
        /*05a0*/ 	.short	0x010a
        /*05a2*/ 	.byte	0xff
	.zero		1


	//   ....[76]....
        /*05a4*/ 	.word	0x00005320
        /*05a8*/ 	.word	0x000000ff
        /*05ac*/ 	.word	0x00000050
        /*05b0*/ 	.short	0x010a
        /*05b2*/ 	.byte	0x2b
	.zero		1


	//   ....[77]....
        /*05b4*/ 	.word	0x00005400
        /*05b8*/ 	.word	0x000000ff
        /*05bc*/ 	.word	0x00000000
        /*05c0*/ 	.short	0x0101
        /*05c2*/ 	.byte	0x04
	.zero		1


	//   ....[78]....
        /*05c4*/ 	.word	0x00005460
        /*05c8*/ 	.word	0x0000005c
        /*05cc*/ 	.word	0x00000090
        /*05d0*/ 	.short	0x010a
        /*05d2*/ 	.byte	0xff
	.zero		1


	//   ....[79]....
        /*05d4*/ 	.word	0x00005830
        /*05d8*/ 	.word	0x000000ff
        /*05dc*/ 	.word	0x00000000
        /*05e0*/ 	.short	0x0101
        /*05e2*/ 	.byte	0x05
	.zero		1


	//   ....[80]....
        /*05e4*/ 	.word	0x000060c0
        /*05e8*/ 	.word	0x00000003
        /*05ec*/ 	.word	0x000000e0
        /*05f0*/ 	.short	0x010a
        /*05f2*/ 	.byte	0xff
	.zero		1


	//   ....[81]....
        /*05f4*/ 	.word	0x00006120
        /*05f8*/ 	.word	0x00000002
        /*05fc*/ 	.word	0x00000028
        /*0600*/ 	.short	0x010a
        /*0602*/ 	.byte	0xff
	.zero		1


	//   ....[82]....
        /*0604*/ 	.word	0x00006180
        /*0608*/ 	.word	0x00000002
        /*060c*/ 	.word	0x00000028
        /*0610*/ 	.short	0x010a
        /*0612*/ 	.byte	0xff
	.zero		1


	//   ....[83]....
        /*0614*/ 	.word	0x000061d0
        /*0618*/ 	.word	0x00000002
        /*061c*/ 	.word	0x00000070
        /*0620*/ 	.short	0x010a
        /*0622*/ 	.byte	0xff
	.zero		1


	//   ....[84]....
        /*0624*/ 	.word	0x00006230
        /*0628*/ 	.word	0x00000000
        /*062c*/ 	.word	0x00000000
        /*0630*/ 	.short	0x010a
        /*0632*/ 	.byte	0xff
	.zero		1


	//   ....[85]....
        /*0634*/ 	.word	0x00006290
        /*0638*/ 	.word	0x00000000
        /*063c*/ 	.word	0x00000000
        /*0640*/ 	.short	0x010a
        /*0642*/ 	.byte	0xff
	.zero		1


	//   ....[86]....
        /*0644*/ 	.word	0x000062f0
        /*0648*/ 	.word	0x00000000
        /*064c*/ 	.word	0x00000000
        /*0650*/ 	.short	0x010a
        /*0652*/ 	.byte	0xff
	.zero		1


	//   ....[87]....
        /*0654*/ 	.word	0x00006350
        /*0658*/ 	.word	0x00000000
        /*065c*/ 	.word	0x00000000
        /*0660*/ 	.short	0x010a
        /*0662*/ 	.byte	0xff
	.zero		1


	//   ....[88]....
        /*0664*/ 	.word	0x000063a0
        /*0668*/ 	.word	0x00000000
        /*066c*/ 	.word	0x000000d0
        /*0670*/ 	.short	0x010a
        /*0672*/ 	.byte	0xff
	.zero		1


	//   ....[89]....
        /*0674*/ 	.word	0x00006400
        /*0678*/ 	.word	0x00000000
        /*067c*/ 	.word	0x00000080
        /*0680*/ 	.short	0x010a
        /*0682*/ 	.byte	0xff
	.zero		1


	//   ....[90]....
        /*0684*/ 	.word	0x00006450
        /*0688*/ 	.word	0x00000000
        /*068c*/ 	.word	0x00000070
        /*0690*/ 	.short	0x010a
        /*0692*/ 	.byte	0xff
	.zero		1


	//   ....[91]....
        /*0694*/ 	.word	0x000064b0
        /*0698*/ 	.word	0x00000000
        /*069c*/ 	.word	0x00000080
        /*06a0*/ 	.short	0x010a
        /*06a2*/ 	.byte	0xff
	.zero		1


	//   ....[92]....
        /*06a4*/ 	.word	0x00006500
        /*06a8*/ 	.word	0x00000000
        /*06ac*/ 	.word	0x00000070
        /*06b0*/ 	.short	0x010a
        /*06b2*/ 	.byte	0xff
	.zero		1


	//   ....[93]....
        /*06b4*/ 	.word	0x00006560
        /*06b8*/ 	.word	0x00000003
        /*06bc*/ 	.word	0x000000b0
        /*06c0*/ 	.short	0x010a
        /*06c2*/ 	.byte	0xff
	.zero		1


	//   ....[94]....
        /*06c4*/ 	.word	0x000065c0
        /*06c8*/ 	.word	0x00000000
        /*06cc*/ 	.word	0x00000000
        /*06d0*/ 	.short	0x010a
        /*06d2*/ 	.byte	0xff
	.zero		1


	//   ....[95]....
        /*06d4*/ 	.word	0x00006620
        /*06d8*/ 	.word	0x00000000
        /*06dc*/ 	.word	0x00000000
        /*06e0*/ 	.short	0x010a
        /*06e2*/ 	.byte	0xff
	.zero		1


	//   ....[96]....
        /*06e4*/ 	.word	0x00006680
        /*06e8*/ 	.word	0x00000000
        /*06ec*/ 	.word	0x00000000
        /*06f0*/ 	.short	0x010a
        /*06f2*/ 	.byte	0xff
	.zero		1


	//   ....[97]....
        /*06f4*/ 	.word	0x000066e0
        /*06f8*/ 	.word	0x00000000
        /*06fc*/ 	.word	0x00000000
        /*0700*/ 	.short	0x010a
        /*0702*/ 	.byte	0xff
	.zero		1


	//   ....[98]....
        /*0704*/ 	.word	0x00006740
        /*0708*/ 	.word	0x00000000
        /*070c*/ 	.word	0x00000000
        /*0710*/ 	.short	0x010a
        /*0712*/ 	.byte	0xff
	.zero		1


	//   ....[99]....
        /*0714*/ 	.word	0x00006790
        /*0718*/ 	.word	0x00000000
        /*071c*/ 	.word	0x00000070
        /*0720*/ 	.short	0x010a
        /*0722*/ 	.byte	0xff
	.zero		1


	//   ....[100]....
        /*0724*/ 	.word	0x000067f0
        /*0728*/ 	.word	0x00000000
        /*072c*/ 	.word	0x00000068
        /*0730*/ 	.short	0x010a
        /*0732*/ 	.byte	0xff
	.zero		1


	//   ....[101]....
        /*0734*/ 	.word	0x00006850
        /*0738*/ 	.word	0x00000003
        /*073c*/ 	.word	0x00000058
        /*0740*/ 	.short	0x010a
        /*0742*/ 	.byte	0xff
	.zero		1


	//   ....[102]....
        /*0744*/ 	.word	0x000068a0
        /*0748*/ 	.word	0x00000000
        /*074c*/ 	.word	0x00000070
        /*0750*/ 	.short	0x010a
        /*0752*/ 	.byte	0xff
	.zero		1


	//   ....[103]....
        /*0754*/ 	.word	0x00006900
        /*0758*/ 	.word	0x00000000
        /*075c*/ 	.word	0x00000050
        /*0760*/ 	.short	0x010a
        /*0762*/ 	.byte	0xff
	.zero		1


	//   ....[104]....
        /*0764*/ 	.word	0x00006950
        /*0768*/ 	.word	0x0000005c
        /*076c*/ 	.word	0x00000090
        /*0770*/ 	.short	0x010a
        /*0772*/ 	.byte	0xff
	.zero		1


	//----- nvinfo : EIATTR_NUM_MBARRIERS
	.align		4
.L_47:
        /*0774*/ 	.byte	0x03, 0x38
        /*0776*/ 	.short	0x001e


	//----- nvinfo : EIATTR_EXIT_INSTR_OFFSETS
	.align		4
        /*0778*/ 	.byte	0x04, 0x1c
        /*077a*/ 	.short	(.L_49 - .L_48)


	//   ....[0]....
.L_48:
        /*077c*/ 	.word	0x00002530


	//   ....[1]....
        /*0780*/ 	.word	0x00002a20


	//   ....[2]....
        /*0784*/ 	.word	0x00002a80


	//   ....[3]....
        /*0788*/ 	.word	0x00003890


	//   ....[4]....
        /*078c*/ 	.word	0x000043c0


	//   ....[5]....
        /*0790*/ 	.word	0x00004400


	//   ....[6]....
        /*0794*/ 	.word	0x000060b0


	//----- nvinfo : EIATTR_MAX_THREADS
	.align		4
.L_49:
        /*0798*/ 	.byte	0x04, 0x05
        /*079a*/ 	.short	(.L_51 - .L_50)
.L_50:
        /*079c*/ 	.word	0x00000100
        /*07a0*/ 	.word	0x00000001
        /*07a4*/ 	.word	0x00000001


	//----- nvinfo : EIATTR_CRS_STACK_SIZE
	.align		4
.L_51:
        /*07a8*/ 	.byte	0x04, 0x1e
        /*07aa*/ 	.short	(.L_53 - .L_52)
.L_52:
        /*07ac*/ 	.word	0x00000000


	//----- nvinfo : EIATTR_CBANK_PARAM_SIZE
	.align		4
.L_53:
        /*07b0*/ 	.byte	0x03, 0x19
        /*07b2*/ 	.short	0x0800


	//----- nvinfo : EIATTR_PARAM_CBANK
	.align		4
        /*07b4*/ 	.byte	0x04, 0x0a
        /*07b6*/ 	.short	(.L_55 - .L_54)
	.align		4
.L_54:
        /*07b8*/ 	.word	index@(.nv.constant0._ZN7cutlass13device_kernelINS_4gemm6kernel13GemmUniversalIN4cute5tupleIJiiiiEEENS1_10collective13CollectiveMmaINS1_35MainloopSm100TmaUmmaWarpSpecializedILi5ELi2ELi4ENS5_IJNS4_1CILi1EEESB_SB_EEEEENS5_IJNSA_ILi64EEESE_NSA_ILi32EEEEEENS_12float_e5m2_tENS5_IJlSB_lEEESH_SI_NS4_8TiledMMAINS4_8MMA_AtomIJNS4_10MMA_TraitsINS4_19SM100_MMA_F8F6F4_SSEJSH_SH_fSE_SE_NS4_17integral_constantINS4_4UMMA5MajorELSP_0EEESQ_NSN_INSO_7ScaleInELSR_0EEESS_EEEEEENS4_6LayoutISC_NS5_IJNSA_ILi0EEESW_SW_EEEEENS5_IJNS4_10UnderscoreESZ_SZ_EEEEENS4_13SM90_TMA_LOADENS4_14ComposedLayoutINS4_7SwizzleILi1ELi4ELi3EEENS4_18smem_ptr_flag_bitsILi8EEENSV_INS5_IJNSA_ILi8EEESF_EEENS5_IJSF_SB_EEEEEEEvNS4_8identityES12_S1C_vS1D_EENS_8epilogue10collective18CollectiveEpilogueINS1F_23Sm100TmaWarpSpecializedILi1ELi1ELi32ELb0ELb0EEEJSG_NS5_IJNSV_ISE_SB_EES1K_EEESH_SI_SH_SI_NS1F_6fusion15FusionCallbacksIS1J_NS1M_17LinearCombinationISH_fSH_fLNS_15FloatRoundStyleE2EEESG_S1L_JEEENS4_5SM1004TMEM4LOAD26SM100_TMEM_LOAD_16dp32b32xES12_NS13_INS14_ILi2ELi4ELi3EEES17_NSV_INS5_IJS18_SE_EEENS5_IJSE_SB_EEEEEEENS4_39AutoVectorizingCopyWithAssumedAlignmentILi128EEENS4_14SM90_TMA_STOREES20_S22_S22_EEEvvEEEEvNT_6ParamsE)
        /*07bc*/ 	.short	0x0380
        /*07be*/ 	.short	0x0800


	//----- nvinfo : EIATTR_SW_WAR
	.align		4
.L_55:
        /*07c0*/ 	.byte	0x04, 0x36
        /*07c2*/ 	.short	(.L_57 - .L_56)
.L_56:
        /*07c4*/ 	.word	0x00000008
.L_57:


//--------------------- .nv.callgraph             --------------------------
	.section	.nv.callgraph,"",@"SHT_CUDA_CALLGRAPH"
	.align	4
	.sectionentsize	8
	.align		4
        /*0000*/ 	.word	0x00000000
	.align		4
        /*0004*/ 	.word	0xffffffff
	.align		4
        /*0008*/ 	.word	index@(_ZN7cutlass13device_kernelINS_4gemm6kernel13GemmUniversalIN4cute5tupleIJiiiiEEENS1_10collective13CollectiveMmaINS1_35MainloopSm100TmaUmmaWarpSpecializedILi5ELi2ELi4ENS5_IJNS4_1CILi1EEESB_SB_EEEEENS5_IJNSA_ILi64EEESE_NSA_ILi32EEEEEENS_12float_e5m2_tENS5_IJlSB_lEEESH_SI_NS4_8TiledMMAINS4_8MMA_AtomIJNS4_10MMA_TraitsINS4_19SM100_MMA_F8F6F4_SSEJSH_SH_fSE_SE_NS4_17integral_constantINS4_4UMMA5MajorELSP_0EEESQ_NSN_INSO_7ScaleInELSR_0EEESS_EEEEEENS4_6LayoutISC_NS5_IJNSA_ILi0EEESW_SW_EEEEENS5_IJNS4_10UnderscoreESZ_SZ_EEEEENS4_13SM90_TMA_LOADENS4_14ComposedLayoutINS4_7SwizzleILi1ELi4ELi3EEENS4_18smem_ptr_flag_bitsILi8EEENSV_INS5_IJNSA_ILi8EEESF_EEENS5_IJSF_SB_EEEEEEEvNS4_8identityES12_S1C_vS1D_EENS_8epilogue10collective18CollectiveEpilogueINS1F_23Sm100TmaWarpSpecializedILi1ELi1ELi32ELb0ELb0EEEJSG_NS5_IJNSV_ISE_SB_EES1K_EEESH_SI_SH_SI_NS1F_6fusion15FusionCallbacksIS1J_NS1M_17LinearCombinationISH_fSH_fLNS_15FloatRoundStyleE2EEESG_S1L_JEEENS4_5SM1004TMEM4LOAD26SM100_TMEM_LOAD_16dp32b32xES12_NS13_INS14_ILi2ELi4ELi3EEES17_NSV_INS5_IJS18_SE_EEENS5_IJSE_SB_EEEEEEENS4_39AutoVectorizingCopyWithAssumedAlignmentILi128EEENS4_14SM90_TMA_STOREES20_S22_S22_EEEvvEEEEvNT_6ParamsE)
	.align		4
        /*000c*/ 	.word	index@(__assertfail)
	.align		4
        /*0010*/ 	.word	0x00000000
	.align		4
        /*0014*/ 	.word	0xfffffffe
	.align		4
        /*0018*/ 	.word	0x00000000
	.align		4
        /*001c*/ 	.word	0xfffffffd
	.align		4
        /*0020*/ 	.word	0x00000000
	.align		4
        /*0024*/ 	.word	0xfffffffc


//--------------------- .nv.constant4             --------------------------
	.section	.nv.constant4,"a",@progbits
	.align	8
	.align		8
.nv.constant4:
        /*0000*/ 	.dword	__assertfail
	.align		8
        /*0008*/ 	.dword	__unnamed_1
	.align		8
        /*0010*/ 	.dword	__unnamed_2
	.align		8
        /*0018*/ 	.dword	_ZN39_INTERNAL_82aeecb6_4_k_cu_2556212b_84864cuda3std3__45__cpo5beginE
	.align		8
        /*0020*/ 	.dword	_ZN39_INTERNAL_82aeecb6_4_k_cu_2556212b_84864cuda3std3__45__cpo3endE
	.align		8
        /*0028*/ 	.dword	_ZN39_INTERNAL_82aeecb6_4_k_cu_2556212b_84864cuda3std3__45__cpo6cbeginE
	.align		8
        /*0030*/ 	.dword	_ZN39_INTERNAL_82aeecb6_4_k_cu_2556212b_84864cuda3std3__45__cpo4cendE
	.align		8
        /*0038*/ 	.dword	_ZN39_INTERNAL_82aeecb6_4_k_cu_2556212b_84864cuda3std3__441_GLOBAL__N__82aeecb6_4_k_cu_2556212b_84866ignoreE
	.align		8
        /*0040*/ 	.dword	_ZN39_INTERNAL_82aeecb6_4_k_cu_2556212b_84864cuda3std3__419piecewise_constructE
	.align		8
        /*0048*/ 	.dword	_ZN39_INTERNAL_82aeecb6_4_k_cu_2556212b_84864cuda3std3__48in_placeE
	.align		8
        /*0050*/ 	.dword	_ZN39_INTERNAL_82aeecb6_4_k_cu_2556212b_84864cuda3std6ranges3__45__cpo4swapE
	.align		8
        /*0058*/ 	.dword	_ZN39_INTERNAL_82aeecb6_4_k_cu_2556212b_84864cuda3std6ranges3__45__cpo9iter_moveE
	.align		8
        /*0060*/ 	.dword	_ZN39_INTERNAL_82aeecb6_4_k_cu_2556212b_84864cute7productE
	.align		8
        /*0068*/ 	.dword	_ZN39_INTERNAL_82aeecb6_4_k_cu_2556212b_84864cute1_E
	.align		8
        /*0070*/ 	.dword	$str$25
	.align		8
        /*0078*/ 	.dword	$str$26
	.align		8
        /*0080*/ 	.dword	$str$27
	.align		8
        /*0088*/ 	.dword	$str$28


//--------------------- .text._ZN7cutlass13device_kernelINS_4gemm6kernel13GemmUniversalIN4cute5tupleIJiiiiEEENS1_10collective13CollectiveMmaINS1_35MainloopSm100TmaUmmaWarpSpecializedILi5ELi2ELi4ENS5_IJNS4_1CILi1EEESB_SB_EEEEENS5_IJNSA_ILi64EEESE_NSA_ILi32EEEEEENS_12float_e5m2_tENS5_IJlSB_lEEESH_SI_NS4_8TiledMMAINS4_8MMA_AtomIJNS4_10MMA_TraitsINS4_19SM100_MMA_F8F6F4_SSEJSH_SH_fSE_SE_NS4_17integral_constantINS4_4UMMA5MajorELSP_0EEESQ_NSN_INSO_7ScaleInELSR_0EEESS_EEEEEENS4_6LayoutISC_NS5_IJNSA_ILi0EEESW_SW_EEEEENS5_IJNS4_10UnderscoreESZ_SZ_EEEEENS4_13SM90_TMA_LOADENS4_14ComposedLayoutINS4_7SwizzleILi1ELi4ELi3EEENS4_18smem_ptr_flag_bitsILi8EEENSV_INS5_IJNSA_ILi8EEESF_EEENS5_IJSF_SB_EEEEEEEvNS4_8identityES12_S1C_vS1D_EENS_8epilogue10collective18CollectiveEpilogueINS1F_23Sm100TmaWarpSpecializedILi1ELi1ELi32ELb0ELb0EEEJSG_NS5_IJNSV_ISE_SB_EES1K_EEESH_SI_SH_SI_NS1F_6fusion15FusionCallbacksIS1J_NS1M_17LinearCombinationISH_fSH_fLNS_15FloatRoundStyleE2EEESG_S1L_JEEENS4_5SM1004TMEM4LOAD26SM100_TMEM_LOAD_16dp32b32xES12_NS13_INS14_ILi2ELi4ELi3EEES17_NSV_INS5_IJS18_SE_EEENS5_IJSE_SB_EEEEEEENS4_39AutoVectorizingCopyWithAssumedAlignmentILi128EEENS4_14SM90_TMA_STOREES20_S22_S22_EEEvvEEEEvNT_6ParamsE --------------------------
	.section	.text._ZN7cutlass13device_kernelINS_4gemm6kernel13GemmUniversalIN4cute5tupleIJiiiiEEENS1_10collective13CollectiveMmaINS1_35MainloopSm100TmaUmmaWarpSpecializedILi5ELi2ELi4ENS5_IJNS4_1CILi1EEESB_SB_EEEEENS5_IJNSA_ILi64EEESE_NSA_ILi32EEEEEENS_12float_e5m2_tENS5_IJlSB_lEEESH_SI_NS4_8TiledMMAINS4_8MMA_AtomIJNS4_10MMA_TraitsINS4_19SM100_MMA_F8F6F4_SSEJSH_SH_fSE_SE_NS4_17integral_constantINS4_4UMMA5MajorELSP_0EEESQ_NSN_INSO_7ScaleInELSR_0EEESS_EEEEEENS4_6LayoutISC_NS5_IJNSA_ILi0EEESW_SW_EEEEENS5_IJNS4_10UnderscoreESZ_SZ_EEEEENS4_13SM90_TMA_LOADENS4_14ComposedLayoutINS4_7SwizzleILi1ELi4ELi3EEENS4_18smem_ptr_flag_bitsILi8EEENSV_INS5_IJNSA_ILi8EEESF_EEENS5_IJSF_SB_EEEEEEEvNS4_8identityES12_S1C_vS1D_EENS_8epilogue10collective18CollectiveEpilogueINS1F_23Sm100TmaWarpSpecializedILi1ELi1ELi32ELb0ELb0EEEJSG_NS5_IJNSV_ISE_SB_EES1K_EEESH_SI_SH_SI_NS1F_6fusion15FusionCallbacksIS1J_NS1M_17LinearCombinationISH_fSH_fLNS_15FloatRoundStyleE2EEESG_S1L_JEEENS4_5SM1004TMEM4LOAD26SM100_TMEM_LOAD_16dp32b32xES12_NS13_INS14_ILi2ELi4ELi3EEES17_NSV_INS5_IJS18_SE_EEENS5_IJSE_SB_EEEEEEENS4_39AutoVectorizingCopyWithAssumedAlignmentILi128EEENS4_14SM90_TMA_STOREES20_S22_S22_EEEvvEEEEvNT_6ParamsE,"ax",@progbits
	.align	128
.text._ZN7cutlass13device_kernelINS_4gemm6kernel13GemmUniversalIN4cute5tupleIJiiiiEEENS1_10collective13CollectiveMmaINS1_35MainloopSm100TmaUmmaWarpSpecializedILi5ELi2ELi4ENS5_IJNS4_1CILi1EEESB_SB_EEEEENS5_IJNSA_ILi64EEESE_NSA_ILi32EEEEEENS_12float_e5m2_tENS5_IJlSB_lEEESH_SI_NS4_8TiledMMAINS4_8MMA_AtomIJNS4_10MMA_TraitsINS4_19SM100_MMA_F8F6F4_SSEJSH_SH_fSE_SE_NS4_17integral_constantINS4_4UMMA5MajorELSP_0EEESQ_NSN_INSO_7ScaleInELSR_0EEESS_EEEEEENS4_6LayoutISC_NS5_IJNSA_ILi0EEESW_SW_EEEEENS5_IJNS4_10UnderscoreESZ_SZ_EEEEENS4_13SM90_TMA_LOADENS4_14ComposedLayoutINS4_7SwizzleILi1ELi4ELi3EEENS4_18smem_ptr_flag_bitsILi8EEENSV_INS5_IJNSA_ILi8EEESF_EEENS5_IJSF_SB_EEEEEEEvNS4_8identityES12_S1C_vS1D_EENS_8epilogue10collective18CollectiveEpilogueINS1F_23Sm100TmaWarpSpecializedILi1ELi1ELi32ELb0ELb0EEEJSG_NS5_IJNSV_ISE_SB_EES1K_EEESH_SI_SH_SI_NS1F_6fusion15FusionCallbacksIS1J_NS1M_17LinearCombinationISH_fSH_fLNS_15FloatRoundStyleE2EEESG_S1L_JEEENS4_5SM1004TMEM4LOAD26SM100_TMEM_LOAD_16dp32b32xES12_NS13_INS14_ILi2ELi4ELi3EEES17_NSV_INS5_IJS18_SE_EEENS5_IJSE_SB_EEEEEEENS4_39AutoVectorizingCopyWithAssumedAlignmentILi128EEENS4_14SM90_TMA_STOREES20_S22_S22_EEEvvEEEEvNT_6ParamsE:
        .type           _ZN7cutlass13device_kernelINS_4gemm6kernel13GemmUniversalIN4cute5tupleIJiiiiEEENS1_10collective13CollectiveMmaINS1_35MainloopSm100TmaUmmaWarpSpecializedILi5ELi2ELi4ENS5_IJNS4_1CILi1EEESB_SB_EEEEENS5_IJNSA_ILi64EEESE_NSA_ILi32EEEEEENS_12float_e5m2_tENS5_IJlSB_lEEESH_SI_NS4_8TiledMMAINS4_8MMA_AtomIJNS4_10MMA_TraitsINS4_19SM100_MMA_F8F6F4_SSEJSH_SH_fSE_SE_NS4_17integral_constantINS4_4UMMA5MajorELSP_0EEESQ_NSN_INSO_7ScaleInELSR_0EEESS_EEEEEENS4_6LayoutISC_NS5_IJNSA_ILi0EEESW_SW_EEEEENS5_IJNS4_10UnderscoreESZ_SZ_EEEEENS4_13SM90_TMA_LOADENS4_14ComposedLayoutINS4_7SwizzleILi1ELi4ELi3EEENS4_18smem_ptr_flag_bitsILi8EEENSV_INS5_IJNSA_ILi8EEESF_EEENS5_IJSF_SB_EEEEEEEvNS4_8identityES12_S1C_vS1D_EENS_8epilogue10collective18CollectiveEpilogueINS1F_23Sm100TmaWarpSpecializedILi1ELi1ELi32ELb0ELb0EEEJSG_NS5_IJNSV_ISE_SB_EES1K_EEESH_SI_SH_SI_NS1F_6fusion15FusionCallbacksIS1J_NS1M_17LinearCombinationISH_fSH_fLNS_15FloatRoundStyleE2EEESG_S1L_JEEENS4_5SM1004TMEM4LOAD26SM100_TMEM_LOAD_16dp32b32xES12_NS13_INS14_ILi2ELi4ELi3EEES17_NSV_INS5_IJS18_SE_EEENS5_IJSE_SB_EEEEEEENS4_39AutoVectorizingCopyWithAssumedAlignmentILi128EEENS4_14SM90_TMA_STOREES20_S22_S22_EEEvvEEEEvNT_6ParamsE,@function
        .size           _ZN7cutlass13device_kernelINS_4gemm6kernel13GemmUniversalIN4cute5tupleIJiiiiEEENS1_10collective13CollectiveMmaINS1_35MainloopSm100TmaUmmaWarpSpecializedILi5ELi2ELi4ENS5_IJNS4_1CILi1EEESB_SB_EEEEENS5_IJNSA_ILi64EEESE_NSA_ILi32EEEEEENS_12float_e5m2_tENS5_IJlSB_lEEESH_SI_NS4_8TiledMMAINS4_8MMA_AtomIJNS4_10MMA_TraitsINS4_19SM100_MMA_F8F6F4_SSEJSH_SH_fSE_SE_NS4_17integral_constantINS4_4UMMA5MajorELSP_0EEESQ_NSN_INSO_7ScaleInELSR_0EEESS_EEEEEENS4_6LayoutISC_NS5_IJNSA_ILi0EEESW_SW_EEEEENS5_IJNS4_10UnderscoreESZ_SZ_EEEEENS4_13SM90_TMA_LOADENS4_14ComposedLayoutINS4_7SwizzleILi1ELi4ELi3EEENS4_18smem_ptr_flag_bitsILi8EEENSV_INS5_IJNSA_ILi8EEESF_EEENS5_IJSF_SB_EEEEEEEvNS4_8identityES12_S1C_vS1D_EENS_8epilogue10collective18CollectiveEpilogueINS1F_23Sm100TmaWarpSpecializedILi1ELi1ELi32ELb0ELb0EEEJSG_NS5_IJNSV_ISE_SB_EES1K_EEESH_SI_SH_SI_NS1F_6fusion15FusionCallbacksIS1J_NS1M_17LinearCombinationISH_fSH_fLNS_15FloatRoundStyleE2EEESG_S1L_JEEENS4_5SM1004TMEM4LOAD26SM100_TMEM_LOAD_16dp32b32xES12_NS13_INS14_ILi2ELi4ELi3EEES17_NSV_INS5_IJS18_SE_EEENS5_IJSE_SB_EEEEEEENS4_39AutoVectorizingCopyWithAssumedAlignmentILi128EEENS4_14SM90_TMA_STOREES20_S22_S22_EEEvvEEEEvNT_6ParamsE,(.L_x_131 - _ZN7cutlass13device_kernelINS_4gemm6kernel13GemmUniversalIN4cute5tupleIJiiiiEEENS1_10collective13CollectiveMmaINS1_35MainloopSm100TmaUmmaWarpSpecializedILi5ELi2ELi4ENS5_IJNS4_1CILi1EEESB_SB_EEEEENS5_IJNSA_ILi64EEESE_NSA_ILi32EEEEEENS_12float_e5m2_tENS5_IJlSB_lEEESH_SI_NS4_8TiledMMAINS4_8MMA_AtomIJNS4_10MMA_TraitsINS4_19SM100_MMA_F8F6F4_SSEJSH_SH_fSE_SE_NS4_17integral_constantINS4_4UMMA5MajorELSP_0EEESQ_NSN_INSO_7ScaleInELSR_0EEESS_EEEEEENS4_6LayoutISC_NS5_IJNSA_ILi0EEESW_SW_EEEEENS5_IJNS4_10UnderscoreESZ_SZ_EEEEENS4_13SM90_TMA_LOADENS4_14ComposedLayoutINS4_7SwizzleILi1ELi4ELi3EEENS4_18smem_ptr_flag_bitsILi8EEENSV_INS5_IJNSA_ILi8EEESF_EEENS5_IJSF_SB_EEEEEEEvNS4_8identityES12_S1C_vS1D_EENS_8epilogue10collective18CollectiveEpilogueINS1F_23Sm100TmaWarpSpecializedILi1ELi1ELi32ELb0ELb0EEEJSG_NS5_IJNSV_ISE_SB_EES1K_EEESH_SI_SH_SI_NS1F_6fusion15FusionCallbacksIS1J_NS1M_17LinearCombinationISH_fSH_fLNS_15FloatRoundStyleE2EEESG_S1L_JEEENS4_5SM1004TMEM4LOAD26SM100_TMEM_LOAD_16dp32b32xES12_NS13_INS14_ILi2ELi4ELi3EEES17_NSV_INS5_IJS18_SE_EEENS5_IJSE_SB_EEEEEEENS4_39AutoVectorizingCopyWithAssumedAlignmentILi128EEENS4_14SM90_TMA_STOREES20_S22_S22_EEEvvEEEEvNT_6ParamsE)
        .other          _ZN7cutlass13device_kernelINS_4gemm6kernel13GemmUniversalIN4cute5tupleIJiiiiEEENS1_10collective13CollectiveMmaINS1_35MainloopSm100TmaUmmaWarpSpecializedILi5ELi2ELi4ENS5_IJNS4_1CILi1EEESB_SB_EEEEENS5_IJNSA_ILi64EEESE_NSA_ILi32EEEEEENS_12float_e5m2_tENS5_IJlSB_lEEESH_SI_NS4_8TiledMMAINS4_8MMA_AtomIJNS4_10MMA_TraitsINS4_19SM100_MMA_F8F6F4_SSEJSH_SH_fSE_SE_NS4_17integral_constantINS4_4UMMA5MajorELSP_0EEESQ_NSN_INSO_7ScaleInELSR_0EEESS_EEEEEENS4_6LayoutISC_NS5_IJNSA_ILi0EEESW_SW_EEEEENS5_IJNS4_10UnderscoreESZ_SZ_EEEEENS4_13SM90_TMA_LOADENS4_14ComposedLayoutINS4_7SwizzleILi1ELi4ELi3EEENS4_18smem_ptr_flag_bitsILi8EEENSV_INS5_IJNSA_ILi8EEESF_EEENS5_IJSF_SB_EEEEEEEvNS4_8identityES12_S1C_vS1D_EENS_8epilogue10collective18CollectiveEpilogueINS1F_23Sm100TmaWarpSpecializedILi1ELi1ELi32ELb0ELb0EEEJSG_NS5_IJNSV_ISE_SB_EES1K_EEESH_SI_SH_SI_NS1F_6fusion15FusionCallbacksIS1J_NS1M_17LinearCombinationISH_fSH_fLNS_15FloatRoundStyleE2EEESG_S1L_JEEENS4_5SM1004TMEM4LOAD26SM100_TMEM_LOAD_16dp32b32xES12_NS13_INS14_ILi2ELi4ELi3EEES17_NSV_INS5_IJS18_SE_EEENS5_IJSE_SB_EEEEEEENS4_39AutoVectorizingCopyWithAssumedAlignmentILi128EEENS4_14SM90_TMA_STOREES20_S22_S22_EEEvvEEEEvNT_6ParamsE,@"STO_CUDA_ENTRY STV_DEFAULT"
_ZN7cutlass13device_kernelINS_4gemm6kernel13GemmUniversalIN4cute5tupleIJiiiiEEENS1_10collective13CollectiveMmaINS1_35MainloopSm100TmaUmmaWarpSpecializedILi5ELi2ELi4ENS5_IJNS4_1CILi1EEESB_SB_EEEEENS5_IJNSA_ILi64EEESE_NSA_ILi32EEEEEENS_12float_e5m2_tENS5_IJlSB_lEEESH_SI_NS4_8TiledMMAINS4_8MMA_AtomIJNS4_10MMA_TraitsINS4_19SM100_MMA_F8F6F4_SSEJSH_SH_fSE_SE_NS4_17integral_constantINS4_4UMMA5MajorELSP_0EEESQ_NSN_INSO_7ScaleInELSR_0EEESS_EEEEEENS4_6LayoutISC_NS5_IJNSA_ILi0EEESW_SW_EEEEENS5_IJNS4_10UnderscoreESZ_SZ_EEEEENS4_13SM90_TMA_LOADENS4_14ComposedLayoutINS4_7SwizzleILi1ELi4ELi3EEENS4_18smem_ptr_flag_bitsILi8EEENSV_INS5_IJNSA_ILi8EEESF_EEENS5_IJSF_SB_EEEEEEEvNS4_8identityES12_S1C_vS1D_EENS_8epilogue10collective18CollectiveEpilogueINS1F_23Sm100TmaWarpSpecializedILi1ELi1ELi32ELb0ELb0EEEJSG_NS5_IJNSV_ISE_SB_EES1K_EEESH_SI_SH_SI_NS1F_6fusion15FusionCallbacksIS1J_NS1M_17LinearCombinationISH_fSH_fLNS_15FloatRoundStyleE2EEESG_S1L_JEEENS4_5SM1004TMEM4LOAD26SM100_TMEM_LOAD_16dp32b32xES12_NS13_INS14_ILi2ELi4ELi3EEES17_NSV_INS5_IJS18_SE_EEENS5_IJSE_SB_EEEEEEENS4_39AutoVectorizingCopyWithAssumedAlignmentILi128EEENS4_14SM90_TMA_STOREES20_S22_S22_EEEvvEEEEvNT_6ParamsE:
[----:B------:R-:W1:Y:S01]  /*0000*/  LDC R1, c[0x0][0x37c] ;  /* 0x0000df00ff017b82 */ /* 0x000e620000000800 */
[----:B------:R-:W2:Y:S01]  /*0010*/  S2R R101, SR_TID.X ;  /* 0x0000000000657919 */ /* 0x000ea20000002100 */
[----:B------:R-:W3:Y:S01]  /*0020*/  LDCU.64 UR4, c[0x0][0x890] ;  /* 0x00011200ff0477ac */ /* 0x000ee20008000a00 */
[----:B------:R-:W-:Y:S02]  /*0030*/  PRMT R96, RZ, 0x7610, R96 ;  /* 0x00007610ff607816 */ /* 0x000fe40000000060 */
[----:B------:R-:W-:Y:S01]  /*0040*/  ELECT P5, URZ, PT ;  /* 0x0000000000ff782f */ /* 0x000fe200038a0000 */
[----:B------:R-:W4:Y:S01]  /*0050*/  LDCU.64 UR40, c[0x0][0x358] ;  /* 0x00006b00ff2877ac */ /* 0x000f220008000a00 */
[----:B---3--:R-:W-:-:S04]  /*0060*/  UISETP.NE.U32.AND UP0, UPT, UR4, URZ, UPT ;  /* 0x000000ff0400728c */ /* 0x008fc8000bf05070 */
[----:B------:R-:W-:Y:S01]  /*0070*/  UISETP.NE.AND.EX UP0, UPT, UR5, URZ, UPT, UP0 ;  /* 0x000000ff0500728c */ /* 0x000fe2000bf05300 */
[----:B--2---:R-:W-:-:S05]  /*0080*/  SHF.R.U32.HI R104, RZ, 0x5, R101 ;  /* 0x00000005ff687819 */ /* 0x004fca0000011665 */
[----:B------:R-:W2:Y:S02]  /*0090*/  SHFL.IDX PT, R0, R104, RZ, 0x1f ;  /* 0x00001fff68007589 */ /* 0x000ea400000e0000 */
[----:B--2---:R-:W-:Y:S01]  /*00a0*/  R2UR UR8, R0 ;  /* 0x00000000000872ca */ /* 0x004fe200000e0000 */
[----:B-1--4-:R-:W-:-:S14]  /*00b0*/  BRA.U UP0, `(.L_x_0) ;  /* 0x00000001002c7547 */ /* 0x012fdc000b800000 */
[----:B------:R-:W1:Y:S02]  /*00c0*/  LDCU.64 UR6, c[0x0][0x888] ;  /* 0x00011100ff0677ac */ /* 0x000e640008000a00 */
[----:B-1----:R-:W-:-:S04]  /*00d0*/  UISETP.NE.U32.AND UP0, UPT, UR6, URZ, UPT ;  /* 0x000000ff0600728c */ /* 0x002fc8000bf05070 */
[----:B------:R-:W-:-:S09]  /*00e0*/  UISETP.NE.AND.EX UP0, UPT, UR7, URZ, UPT, UP0 ;  /* 0x000000ff0700728c */ /* 0x000fd2000bf05300 */
[----:B------:R-:W-:Y:S05]  /*00f0*/  BRA.U !UP0, `(.L_x_1) ;  /* 0x0000000108107547 */ /* 0x000fea000b800000 */
[----:B------:R-:W1:Y:S02]  /*0100*/  LDC.64 R2, c[0x0][0x888] ;  /* 0x00022200ff027b82 */ /* 0x000e640000000a00 */
[----:B-1----:R1:W5:Y:S01]  /*0110*/  LDG.E R49, desc[UR40][R2.64] ;  /* 0x0000002802317981 */ /* 0x002362000c1e1900 */
[----:B------:R-:W-:Y:S01]  /*0120*/  HFMA2 R96, -RZ, RZ, 0, 5.9604644775390625e-08 ;  /* 0x00000001ff607431 */ /* 0x000fe200000001ff */
[----:B------:R-:W-:Y:S05]  /*0130*/  BRA `(.L_x_0) ;  /* 0x00000000000c7947 */ /* 0x000fea0003800000 */
.L_x_1:
[----:B------:R-:W1:Y:S01]  /*0140*/  LDCU UR6, c[0x0][0x880] ;  /* 0x00011000ff0677ac */ /* 0x000e620008000800 */
[----:B------:R-:W-:Y:S01]  /*0150*/  HFMA2 R96, -RZ, RZ, 0, 5.9604644775390625e-08 ;  /* 0x00000001ff607431 */ /* 0x000fe200000001ff */
[----:B-1----:R-:W-:-:S07]  /*0160*/  MOV R49, UR6 ;  /* 0x0000000600317c02 */ /* 0x002fce0008000f00 */
.L_x_0:
[----:B------:R-:W2:Y:S02]  /*0170*/  LDCU.64 UR6, c[0x0][0x8b0] ;  /* 0x00011600ff0677ac */ /* 0x000ea40008000a00 */
[----:B--2---:R-:W-:-:S04]  /*0180*/  UISETP.NE.U32.AND UP0, UPT, UR6, URZ, UPT ;  /* 0x000000ff0600728c */ /* 0x004fc8000bf05070 */
[----:B------:R-:W-:-:S09]  /*0190*/  UISETP.NE.AND.EX UP0, UPT, UR7, URZ, UPT, UP0 ;  /* 0x000000ff0700728c */ /* 0x000fd2000bf05300 */
[----:B------:R-:W-:Y:S05]  /*01a0*/  BRA.U UP0, `(.L_x_2) ;  /* 0x0000000100247547 */ /* 0x000fea000b800000 */
[----:B------:R-:W2:Y:S02]  /*01b0*/  LDCU.64 UR6, c[0x0][0x8a8] ;  /* 0x00011500ff0677ac */ /* 0x000ea40008000a00 */
[----:B--2---:R-:W-:-:S04]  /*01c0*/  UISETP.NE.U32.AND UP0, UPT, UR6, URZ, UPT ;  /* 0x000000ff0600728c */ /* 0x004fc8000bf05070 */
[----:B------:R-:W-:-:S09]  /*01d0*/  UISETP.NE.AND.EX UP0, UPT, UR7, URZ, UPT, UP0 ;  /* 0x000000ff0700728c */ /* 0x000fd2000bf05300 */
[----:B------:R-:W-:Y:S05]  /*01e0*/  BRA.U !UP0, `(.L_x_3) ;  /* 0x00000001080c7547 */ /* 0x000fea000b800000 */
[----:B-1----:R-:W1:Y:S02]  /*01f0*/  LDC.64 R2, c[0x0][0x8a8] ;  /* 0x00022a00ff027b82 */ /* 0x002e640000000a00 */
[----:B-1----:R2:W5:Y:S01]  /*0200*/  LDG.E R47, desc[UR40][R2.64] ;  /* 0x00000028022f7981 */ /* 0x002562000c1e1900 */
[----:B------:R-:W-:Y:S05]  /*0210*/  BRA `(.L_x_2) ;  /* 0x0000000000087947 */ /* 0x000fea0003800000 */
.L_x_3:
[----:B------:R-:W2:Y:S02]  /*0220*/  LDCU UR6, c[0x0][0x8a0] ;  /* 0x00011400ff0677ac */ /* 0x000ea40008000800 */
[----:B--2---:R-:W-:Y:S02]  /*0230*/  MOV R47, UR6 ;  /* 0x00000006002f7c02 */ /* 0x004fe40008000f00 */
.L_x_2:
[----:B------:R-:W-:Y:S01]  /*0240*/  IMAD.U32 R0, RZ, RZ, UR8 ;  /* 0x00000008ff007e24 */ /* 0x000fe2000f8e00ff */
[----:B------:R-:W-:Y:S04]  /*0250*/  BSSY.RECONVERGENT B0, `(.L_x_4) ;  /* 0x000000c000007945 */ /* 0x000fe80003800200 */
[C---:B------:R-:W-:Y:S02]  /*0260*/  ISETP.NE.OR P1, PT, R0.reuse, 0x1, !P5 ;  /* 0x000000010000780c */ /* 0x040fe40006f25670 */
[----:B------:R-:W-:-:S11]  /*0270*/  ISETP.NE.OR P0, PT, R0, 0x3, !P5 ;  /* 0x000000030000780c */ /* 0x000fd60006f05670 */
[----:B------:R-:W-:Y:S05]  /*0280*/  @P1 BRA `(.L_x_5) ;  /* 0x0000000000201947 */ /* 0x000fea0003800000 */
[----:B------:R-:W3:Y:S02]  /*0290*/  LDCU.64 UR6, c[0x0][0x348] ;  /* 0x00006900ff0677ac */ /* 0x000ee40008000a00 */
[----:B---3--:R-:W-:Y:S02]  /*02a0*/  UIADD3 UR10, UP1, UPT, UR6, 0x80, URZ ;  /* 0x00000080060a7890 */ /* 0x008fe4000ff3e0ff */
[----:B------:R-:W-:Y:S02]  /*02b0*/  UIADD3 UR6, UP0, UPT, UR6, 0x180, URZ ;  /* 0x0000018006067890 */ /* 0x000fe4000ff1e0ff */
[----:B------:R-:W-:Y:S02]  /*02c0*/  UIADD3.X UR11, UPT, UPT, URZ, UR7, URZ, UP1, !UPT ;  /* 0x00000007ff0b7290 */ /* 0x000fe40008ffe4ff */
[----:B------:R-:W-:-:S07]  /*02d0*/  UIADD3.X UR7, UPT, UPT, URZ, UR7, URZ, UP0, !UPT ;  /* 0x00000007ff077290 */ /* 0x000fce00087fe4ff */
[----:B------:R3:W-:Y:S02]  /*02e0*/  UTMACCTL.PF [UR10] ;  /* 0x000000000a0079b9 */ /* 0x0007e40008040000 */
[----:B------:R3:W-:Y:S02]  /*02f0*/  UTMACCTL.PF [UR6] ;  /* 0x00000000060079b9 */ /* 0x0007e40008040000 */
[----:B---3--:R-:W-:Y:S01]  /*0300*/  NOP ;  /* 0x0000000000007918 */ /* 0x008fe20000000000 */
.L_x_5:
[----:B------:R-:W-:Y:S05]  /*0310*/  BSYNC.RECONVERGENT B0 ;  /* 0x0000000000007941 */ /* 0x000fea0003800200 */
.L_x_4:
[----:B------:R-:W-:Y:S04]  /*0320*/  BSSY.RECONVERGENT B0, `(.L_x_6) ;  /* 0x000000a000007945 */ /* 0x000fe80003800200 */
        /* <DEDUP_REMOVED lines=9> */
.L_x_7:
[----:B------:R-:W-:Y:S05]  /*03c0*/  BSYNC.RECONVERGENT B0 ;  /* 0x0000000000007941 */ /* 0x000fea0003800200 */
.L_x_6:
[----:B------:R-:W3:Y:S01]  /*03d0*/  LDCU.64 UR6, c[0x0][0x888] ;  /* 0x00011100ff0677ac */ /* 0x000ee20008000a00 */
[----:B------:R-:W-:Y:S02]  /*03e0*/  UISETP.EQ.U32.AND UP1, UPT, UR4, URZ, UPT ;  /* 0x000000ff0400728c */ /* 0x000fe4000bf22070 */
[----:B------:R-:W-:Y:S02]  /*03f0*/  UPLOP3.LUT UP2, UPT, UPT, UPT, UPT, 0x80, 0x8 ;  /* 0x000000000008789c */ /* 0x000fe40003f4f070 */
[----:B---3--:R-:W-:-:S04]  /*0400*/  UISETP.NE.U32.AND UP0, UPT, UR6, URZ, UPT ;  /* 0x000000ff0600728c */ /* 0x008fc8000bf05070 */
[----:B------:R-:W-:-:S04]  /*0410*/  UISETP.NE.AND.EX UP0, UPT, UR7, URZ, UPT, UP0 ;  /* 0x000000ff0700728c */ /* 0x000fc8000bf05300 */
[----:B------:R-:W-:-:S04]  /*0420*/  UISETP.EQ.OR.EX UP3, UPT, UR5, URZ, !UP0, UP1 ;  /* 0x000000ff0500728c */ /* 0x000fc8000c762710 */
[----:B------:R-:W-:-:S05]  /*0430*/  UP2UR UR44, UPR, URZ, 0x8 ;  /* 0x00000008ff2c7883 */ /* 0x000fca0008000000 */
[----:B------:R-:W-:Y:S07]  /*0440*/  BRA.U !UP3, `(.L_x_8) ;  /* 0x000000010b207547 */ /* 0x000fee000b800000 */
[----:B------:R-:W-:Y:S01]  /*0450*/  UISETP.NE.U32.AND UP2, UPT, UR4, URZ, UPT ;  /* 0x000000ff0400728c */ /* 0x000fe2000bf45070 */
[----:B-----5:R-:W-:Y:S01]  /*0460*/  FSETP.NEU.AND P0, PT, R49, RZ, PT ;  /* 0x000000ff3100720b */ /* 0x020fe20003f0d000 */
[----:B------:R-:W-:Y:S02]  /*0470*/  USEL UR4, URZ, 0xffffffff, UP0 ;  /* 0xffffffffff047887 */ /* 0x000fe40008000000 */
[----:B------:R-:W-:-:S10]  /*0480*/  UISETP.NE.AND.EX UP2, UPT, UR5, URZ, UPT, UP2 ;  /* 0x000000ff0500728c */ /* 0x000fd4000bf45320 */
[----:B------:R-:W-:Y:S01]  /*0490*/  VOTEU.ANY UP1, P0 ;  /* 0x0000000000ff7886 */ /* 0x000fe20000020100 */
[----:B------:R-:W-:-:S04]  /*04a0*/  @!UP2 USEL UR4, URZ, 0xffffffff, UP1 ;  /* 0xffffffffff04a887 */ /* 0x000fc80008800000 */
[----:B------:R-:W-:-:S04]  /*04b0*/  ULOP3.LUT UR4, UR4, 0x1, URZ, 0xc0, !UPT ;  /* 0x0000000104047892 */ /* 0x000fc8000f8ec0ff */
[----:B------:R-:W-:-:S11]  /*04c0*/  UISETP.NE.U32.AND UP2, UPT, UR4, 0x1, UPT ;  /* 0x000000010400788c */ /* 0x000fd6000bf45070 */
.L_x_8:
[----:B-12---:R-:W1:Y:S01]  /*04d0*/  SHFL.IDX PT, R2, R104, RZ, 0x1f ;  /* 0x00001fff68027589 */ /* 0x006e6200000e0000 */
[----:B------:R-:W-:-:S04]  /*04e0*/  UISETP.NE.AND UP1, UPT, UR8, 0x2, UPT ;  /* 0x000000020800788c */ /* 0x000fc8000bf25270 */
[----:B------:R-:W-:Y:S01]  /*04f0*/  USEL UR13, URZ, 0x1, UP1 ;  /* 0x00000001ff0d7887 */ /* 0x000fe20008800000 */
[----:B-1----:R-:W-:-:S13]  /*0500*/  ISETP.NE.AND P0, PT, R2, RZ, PT ;  /* 0x000000ff0200720c */ /* 0x002fda0003f05270 */
[----:B------:R-:W-:Y:S05]  /*0510*/  @P0 BRA `(.L_x_9) ;  /* 0x0000000000500947 */ /* 0x000fea0003800000 */
[----:B------:R-:W1:Y:S01]  /*0520*/  S2UR UR5, SR_CgaCtaId ;  /* 0x00000000000579c3 */ /* 0x000e620000008800 */
[----:B------:R-:W-:Y:S01]  /*0530*/  UMOV UR6, 0x400 ;  /* 0x0000040000067882 */ /* 0x000fe20000000000 */
[----:B------:R-:W-:Y:S01]  /*0540*/  UMOV UR4, 0x1 ;  /* 0x0000000100047882 */ /* 0x000fe20000000000 */
[----:B------:R-:W-:Y:S01]  /*0550*/  ELECT P0, URZ, PT ;  /* 0x0000000000ff782f */ /* 0x000fe20003800000 */
[----:B-1----:R-:W-:Y:S02]  /*0560*/  ULEA UR5, UR5, UR6, 0x18 ;  /* 0x0000000605057291 */ /* 0x002fe4000f8ec0ff */
[----:B------:R-:W-:-:S04]  /*0570*/  UIADD3 UR6, UPT, UPT, -UR4, 0x100000, URZ ;  /* 0x0010000004067890 */ /* 0x000fc8000fffe1ff */
[----:B------:R-:W-:Y:S02]  /*0580*/  USHF.L.U32 UR7, UR6, 0xb, URZ ;  /* 0x0000000b06077899 */ /* 0x000fe400080006ff */
[----:B------:R-:W-:Y:S01]  /*0590*/  USHF.L.U32 UR6, UR6, 0x1, URZ ;  /* 0x0000000106067899 */ /* 0x000fe200080006ff */
[----:B------:R-:W1:Y:S11]  /*05a0*/  FENCE.VIEW.ASYNC.S ;  /* 0x00000000000073c6 */ /* 0x000e760000000000 */
[----:B-1----:R1:W2:Y:S01]  /*05b0*/  SYNCS.EXCH.64 URZ, [UR5], UR6 ;  /* 0x0000000605ff75b2 */ /* 0x0022a20008000100 */
[----:B------:R1:W3:Y:S01]  /*05c0*/  SYNCS.EXCH.64 URZ, [UR5+0x28], UR6 ;  /* 0x0000280605ff75b2 */ /* 0x0002e20008000100 */
[----:B------:R1:W4:Y:S01]  /*05d0*/  SYNCS.EXCH.64 URZ, [UR5+0x8], UR6 ;  /* 0x0000080605ff75b2 */ /* 0x0003220008000100 */
[----:B------:R1:W1:Y:S01]  /*05e0*/  SYNCS.EXCH.64 URZ, [UR5+0x30], UR6 ;  /* 0x0000300605ff75b2 */ /* 0x0002620008000100 */
[----:B------:R1:W1:Y:S01]  /*05f0*/  SYNCS.EXCH.64 URZ, [UR5+0x10], UR6 ;  /* 0x0000100605ff75b2 */ /* 0x0002620008000100 */
[----:B------:R1:W1:Y:S01]  /*0600*/  SYNCS.EXCH.64 URZ, [UR5+0x38], UR6 ;  /* 0x0000380605ff75b2 */ /* 0x0002620008000100 */
[----:B------:R1:W1:Y:S01]  /*0610*/  SYNCS.EXCH.64 URZ, [UR5+0x18], UR6 ;  /* 0x0000180605ff75b2 */ /* 0x0002620008000100 */
[----:B------:R1:W1:Y:S01]  /*0620*/  SYNCS.EXCH.64 URZ, [UR5+0x40], UR6 ;  /* 0x0000400605ff75b2 */ /* 0x0002620008000100 */
[----:B------:R1:W1:Y:S01]  /*0630*/  SYNCS.EXCH.64 URZ, [UR5+0x20], UR6 ;  /* 0x0000200605ff75b2 */ /* 0x0002620008000100 */
[----:B------:R1:W1:Y:S01]  /*0640*/  SYNCS.EXCH.64 URZ, [UR5+0x48], UR6 ;  /* 0x0000480605ff75b2 */ /* 0x0002620008000100 */
[----:B------:R-:W-:Y:S01]  /*0650*/  NOP ;  /* 0x0000000000007918 */ /* 0x000fe20000000000 */
.L_x_9:
[----:B------:R-:W2:Y:S01]  /*0660*/  SHFL.IDX PT, R2, R104, RZ, 0x1f ;  /* 0x00001fff68027589 */ /* 0x000ea200000e0000 */
[----:B------:R-:W-:Y:S01]  /*0670*/  NOP ;  /* 0x0000000000007918 */ /* 0x000fe20000000000 */
[----:B--2---:R-:W-:-:S13]  /*0680*/  ISETP.NE.AND P0, PT, R2, 0x1, PT ;  /* 0x000000010200780c */ /* 0x004fda0003f05270 */
[----:B------:R-:W-:Y:S05]  /*0690*/  @P0 BRA `(.L_x_10) ;  /* 0x0000000000400947 */ /* 0x000fea0003800000 */
[----:B-1----:R-:W1:Y:S01]  /*06a0*/  S2UR UR6, SR_CgaCtaId ;  /* 0x00000000000679c3 */ /* 0x002e620000008800 */
[----:B------:R-:W-:Y:S01]  /*06b0*/  UMOV UR7, 0x400 ;  /* 0x0000040000077882 */ /* 0x000fe20000000000 */
[----:B------:R-:W-:Y:S01]  /*06c0*/  UMOV UR5, 0x20 ;  /* 0x0000002000057882 */ /* 0x000fe20000000000 */
[----:B------:R-:W-:Y:S01]  /*06d0*/  UMOV UR4, 0x80 ;  /* 0x0000008000047882 */ /* 0x000fe20000000000 */
[----:B------:R-:W-:-:S04]  /*06e0*/  UIADD3 UR10, UPT, UPT, -UR5, 0x100000, URZ ;  /* 0x00100000050a7890 */ /* 0x000fc8000fffe1ff */
[----:B------:R-:W-:Y:S02]  /*06f0*/  USHF.L.U32 UR11, UR10, 0xb, URZ ;  /* 0x0000000b0a0b7899 */ /* 0x000fe400080006ff */
[----:B------:R-:W-:Y:S02]  /*0700*/  USHF.L.U32 UR10, UR10, 0x1, URZ ;  /* 0x000000010a0a7899 */ /* 0x000fe400080006ff */
[----:B------:R-:W-:-:S04]  /*0710*/  UIADD3 UR4, UPT, UPT, -UR4, 0x100000, URZ ;  /* 0x0010000004047890 */ /* 0x000fc8000fffe1ff */
[----:B------:R-:W-:Y:S02]  /*0720*/  USHF.L.U32 UR5, UR4, 0xb, URZ ;  /* 0x0000000b04057899 */ /* 0x000fe400080006ff */
[----:B------:R-:W-:Y:S01]  /*0730*/  USHF.L.U32 UR4, UR4, 0x1, URZ ;  /* 0x0000000104047899 */ /* 0x000fe200080006ff */
[----:B------:R-:W-:Y:S01]  /*0740*/  ELECT P0, URZ, PT ;  /* 0x0000000000ff782f */ /* 0x000fe20003800000 */
[----:B-1----:R-:W-:Y:S01]  /*0750*/  ULEA UR6, UR6, UR7, 0x18 ;  /* 0x0000000706067291 */ /* 0x002fe2000f8ec0ff */
[----:B------:R-:W1:Y:S11]  /*0760*/  FENCE.VIEW.ASYNC.S ;  /* 0x00000000000073c6 */ /* 0x000e760000000000 */
[----:B-1----:R2:W1:Y:S01]  /*0770*/  SYNCS.EXCH.64 URZ, [UR6+0x50], UR10 ;  /* 0x0000500a06ff75b2 */ /* 0x0024620008000100 */
[----:B------:R2:W1:Y:S02]  /*0780*/  SYNCS.EXCH.64 URZ, [UR6+0x58], UR4 ;  /* 0x0000580406ff75b2 */ /* 0x0004640008000100 */
[----:B--2---:R-:W-:Y:S01]  /*0790*/  NOP ;  /* 0x0000000000007918 */ /* 0x004fe20000000000 */
.L_x_10:
[----:B------:R-:W2:Y:S01]  /*07a0*/  SHFL.IDX PT, R2, R104, RZ, 0x1f ;  /* 0x00001fff68027589 */ /* 0x000ea200000e0000 */
[----:B------:R-:W-:Y:S01]  /*07b0*/  NOP ;  /* 0x0000000000007918 */ /* 0x000fe20000000000 */
[----:B--2---:R-:W-:-:S13]  /*07c0*/  ISETP.NE.AND P0, PT, R2, 0x3, PT ;  /* 0x000000030200780c */ /* 0x004fda0003f05270 */
[----:B------:R-:W-:Y:S05]  /*07d0*/  @P0 BRA `(.L_x_11) ;  /* 0x0000000000300947 */ /* 0x000fea0003800000 */
[----:B-1----:R-:W1:Y:S01]  /*07e0*/  S2UR UR5, SR_CgaCtaId ;  /* 0x00000000000579c3 */ /* 0x002e620000008800 */
        /* <DEDUP_REMOVED lines=8> */
[----:B-1----:R2:W1:Y:S01]  /*0870*/  SYNCS.EXCH.64 URZ, [UR5+0x60], UR6 ;  /* 0x0000600605ff75b2 */ /* 0x0024620008000100 */
[----:B------:R2:W1:Y:S02]  /*0880*/  SYNCS.EXCH.64 URZ, [UR5+0x68], UR6 ;  /* 0x0000680605ff75b2 */ /* 0x0004640008000100 */
[----:B--2---:R-:W-:Y:S01]  /*0890*/  NOP ;  /* 0x0000000000007918 */ /* 0x004fe20000000000 */
.L_x_11:
[----:B------:R-:W2:Y:S01]  /*08a0*/  SHFL.IDX PT, R2, R104, RZ, 0x1f ;  /* 0x00001fff68027589 */ /* 0x000ea200000e0000 */
[----:B------:R-:W-:Y:S01]  /*08b0*/  NOP ;  /* 0x0000000000007918 */ /* 0x000fe20000000000 */
[----:B--2---:R-:W-:-:S13]  /*08c0*/  ISETP.NE.AND P0, PT, R2, 0x4, PT ;  /* 0x000000040200780c */ /* 0x004fda0003f05270 */
[----:B------:R-:W-:Y:S05]  /*08d0*/  @P0 BRA `(.L_x_12) ;  /* 0x00000000004c0947 */ /* 0x000fea0003800000 */
[----:B-1----:R-:W1:Y:S01]  /*08e0*/  S2UR UR5, SR_CgaCtaId ;  /* 0x00000000000579c3 */ /* 0x002e620000008800 */
[----:B------:R-:W-:Y:S01]  /*08f0*/  UMOV UR7, 0x100 ;  /* 0x0000010000077882 */ /* 0x000fe20000000000 */
[----:B------:R-:W-:Y:S01]  /*0900*/  UMOV UR6, 0x400 ;  /* 0x0000040000067882 */ /* 0x000fe20000000000 */
[----:B------:R-:W-:Y:S01]  /*0910*/  USEL UR7, UR7, 0xe0, UP2 ;  /* 0x000000e007077887 */ /* 0x000fe20009000000 */
[----:B------:R-:W-:Y:S01]  /*0920*/  UMOV UR4, 0x1 ;  /* 0x0000000100047882 */ /* 0x000fe20000000000 */
[----:B------:R-:W-:Y:S01]  /*0930*/  ELECT P0, URZ, PT ;  /* 0x0000000000ff782f */ /* 0x000fe20003800000 */
[----:B------:R-:W-:-:S04]  /*0940*/  UIADD3 UR10, UPT, UPT, -UR4, 0x100000, URZ ;  /* 0x00100000040a7890 */ /* 0x000fc8000fffe1ff */
[----:B------:R-:W-:Y:S02]  /*0950*/  USHF.L.U32 UR11, UR10, 0xb, URZ ;  /* 0x0000000b0a0b7899 */ /* 0x000fe400080006ff */
[----:B------:R-:W-:Y:S02]  /*0960*/  USHF.L.U32 UR10, UR10, 0x1, URZ ;  /* 0x000000010a0a7899 */ /* 0x000fe400080006ff */
[----:B-1----:R-:W-:Y:S02]  /*0970*/  ULEA UR5, UR5, UR6, 0x18 ;  /* 0x0000000605057291 */ /* 0x002fe4000f8ec0ff */
[----:B------:R-:W-:-:S04]  /*0980*/  UIADD3 UR6, UPT, UPT, -UR7, 0x100000, URZ ;  /* 0x0010000007067890 */ /* 0x000fc8000fffe1ff */
[----:B------:R-:W-:Y:S02]  /*0990*/  USHF.L.U32 UR7, UR6, 0xb, URZ ;  /* 0x0000000b06077899 */ /* 0x000fe400080006ff */
[----:B------:R-:W-:Y:S01]  /*09a0*/  USHF.L.U32 UR6, UR6, 0x1, URZ ;  /* 0x0000000106067899 */ /* 0x000fe200080006ff */
[----:B------:R-:W1:Y:S03]  /*09b0*/  FENCE.VIEW.ASYNC.S ;  /* 0x00000000000073c6 */ /* 0x000e660000000000 */
[----:B-1----:R2:W1:Y:S08]  /*09c0*/  SYNCS.EXCH.64 URZ, [UR5+0x70], UR10 ;  /* 0x0000700a05ff75b2 */ /* 0x0024700008000100 */
[----:B------:R2:W1:Y:S01]  /*09d0*/  SYNCS.EXCH.64 URZ, [UR5+0x80], UR6 ;  /* 0x0000800605ff75b2 */ /* 0x0004620008000100 */
[----:B------:R2:W1:Y:S01]  /*09e0*/  SYNCS.EXCH.64 URZ, [UR5+0x78], UR10 ;  /* 0x0000780a05ff75b2 */ /* 0x0004620008000100 */
[----:B------:R2:W1:Y:S02]  /*09f0*/  SYNCS.EXCH.64 URZ, [UR5+0x88], UR6 ;  /* 0x0000880605ff75b2 */ /* 0x0004640008000100 */
[----:B--2---:R-:W-:Y:S01]  /*0a00*/  NOP ;  /* 0x0000000000007918 */ /* 0x004fe20000000000 */
.L_x_12:
        /* <DEDUP_REMOVED lines=18> */
[----:B------:R2:W1:Y:S01]  /*0b30*/  SYNCS.EXCH.64 URZ, [UR6+0xb0], UR4 ;  /* 0x0000b00406ff75b2 */ /* 0x0004620008000100 */
[----:B------:R2:W1:Y:S01]  /*0b40*/  SYNCS.EXCH.64 URZ, [UR6+0x98], UR10 ;  /* 0x0000980a06ff75b2 */ /* 0x0004620008000100 */
[----:B------:R2:W1:Y:S01]  /*0b50*/  SYNCS.EXCH.64 URZ, [UR6+0xb8], UR4 ;  /* 0x0000b80406ff75b2 */ /* 0x0004620008000100 */
[----:B------:R2:W1:Y:S01]  /*0b60*/  SYNCS.EXCH.64 URZ, [UR6+0xa0], UR10 ;  /* 0x0000a00a06ff75b2 */ /* 0x0004620008000100 */
[----:B------:R2:W1:Y:S01]  /*0b70*/  SYNCS.EXCH.64 URZ, [UR6+0xc0], UR4 ;  /* 0x0000c00406ff75b2 */ /* 0x0004620008000100 */
[----:B------:R2:W1:Y:S01]  /*0b80*/  SYNCS.EXCH.64 URZ, [UR6+0xa8], UR10 ;  /* 0x0000a80a06ff75b2 */ /* 0x0004620008000100 */
[----:B------:R2:W1:Y:S02]  /*0b90*/  SYNCS.EXCH.64 URZ, [UR6+0xc8], UR4 ;  /* 0x0000c80406ff75b2 */ /* 0x0004640008000100 */
[----:B--2---:R-:W-:Y:S01]  /*0ba0*/  NOP ;  /* 0x0000000000007918 */ /* 0x004fe20000000000 */
.L_x_13:
        /* <DEDUP_REMOVED lines=14> */
[----:B------:R2:W1:Y:S01]  /*0c90*/  SYNCS.EXCH.64 URZ, [UR5+0xe0], UR6 ;  /* 0x0000e00605ff75b2 */ /* 0x0004620008000100 */
[----:B------:R2:W1:Y:S01]  /*0ca0*/  SYNCS.EXCH.64 URZ, [UR5+0xd8], UR6 ;  /* 0x0000d80605ff75b2 */ /* 0x0004620008000100 */
[----:B------:R2:W1:Y:S02]  /*0cb0*/  SYNCS.EXCH.64 URZ, [UR5+0xe8], UR6 ;  /* 0x0000e80605ff75b2 */ /* 0x0004640008000100 */
[----:B--2---:R-:W-:Y:S01]  /*0cc0*/  NOP ;  /* 0x0000000000007918 */ /* 0x004fe20000000000 */
.L_x_14:
[----:B-1----:R-:W1:Y:S01]  /*0cd0*/  S2UR UR5, SR_CTAID.X ;  /* 0x00000000000579c3 */ /* 0x002e620000002500 */
[----:B------:R-:W-:-:S05]  /*0ce0*/  CS2R.32 R97, SR_CgaSize ;  /* 0x0000000000617805 */ /* 0x000fca0000008a00 */
[----:B------:R-:W-:-:S05]  /*0cf0*/  IMAD R97, R97, -0xa0, RZ ;  /* 0xffffff6061617824 */ /* 0x000fca00078e02ff */
[----:B------:R-:W-:-:S14]  /*0d00*/  R2UR UR7, R97 ;  /* 0x00000000610772ca */ /* 0x000fdc00000e0000 */
[----:B------:R-:W2:Y:S01]  /*0d10*/  LDCU UR7, c[0x0][UR7+0x2b0] ;  /* 0x00005600070777ac */ /* 0x000ea20008000800 */
[----:B------:R-:W-:Y:S01]  /*0d20*/  NOP ;  /* 0x0000000000007918 */ /* 0x000fe20000000000 */
[----:B------:R-:W-:-:S05]  /*0d30*/  CS2R.32 R97, SR_CgaSize ;  /* 0x0000000000617805 */ /* 0x000fca0000008a00 */
[----:B------:R-:W-:-:S05]  /*0d40*/  IMAD R97, R97, -0xa0, RZ ;  /* 0xffffff6061617824 */ /* 0x000fca00078e02ff */
[----:B------:R-:W-:-:S14]  /*0d50*/  R2UR UR6, R97 ;  /* 0x00000000610672ca */ /* 0x000fdc00000e0000 */
[----:B------:R-:W3:Y:S01]  /*0d60*/  LDCU UR6, c[0x0][UR6+0x2b4] ;  /* 0x00005680060677ac */ /* 0x000ee20008000800 */
[----:B------:R-:W4:Y:S08]  /*0d70*/  S2UR UR4, SR_CTAID.Y ;  /* 0x00000000000479c3 */ /* 0x000f300000002600 */
[----:B------:R-:W3:Y:S01]  /*0d80*/  LDC R9, c[0x0][0xb24] ;  /* 0x0002c900ff097b82 */ /* 0x000ee20000000800 */
[----:B-1----:R-:W-:-:S02]  /*0d90*/  I2FP.F32.U32 R5, UR5 ;  /* 0x0000000500057c45 */ /* 0x002fc40008201000 */
[----:B------:R-:W-:-:S05]  /*0da0*/  CS2R.32 R3, SR_CgaSize ;  /* 0x0000000000037805 */ /* 0x000fca0000008a00 */
[----:B------:R-:W-:-:S06]  /*0db0*/  IMAD R3, R3, -0xa0, RZ ;  /* 0xffffff6003037824 */ /* 0x000fcc00078e02ff */
[----:B------:R-:W1:Y:S01]  /*0dc0*/  LDC R3, c[0x0][R3+0x2a0] ;  /* 0x0000a80003037b82 */ /* 0x000e620000000800 */
[----:B------:R-:W-:Y:S01]  /*0dd0*/  MOV R97, UR5 ;  /* 0x0000000500617c02 */ /* 0x000fe20008000f00 */
[----:B--2---:R-:W-:Y:S01]  /*0de0*/  FMUL R5, R5, UR7 ;  /* 0x0000000705057c20 */ /* 0x004fe20008400000 */
[----:B----4-:R-:W-:Y:S02]  /*0df0*/  I2FP.F32.U32 R4, UR4 ;  /* 0x0000000400047c45 */ /* 0x010fe40008201000 */
[----:B------:R-:W-:-:S05]  /*0e00*/  CS2R.32 R2, SR_CgaSize ;  /* 0x0000000000027805 */ /* 0x000fca0000008a00 */
[----:B------:R-:W-:-:S06]  /*0e10*/  IMAD R2, R2, -0xa0, RZ ;  /* 0xffffff6002027824 */ /* 0x000fcc00078e02ff */
[----:B------:R-:W2:Y:S01]  /*0e20*/  LDC R2, c[0x0][R2+0x2a4] ;  /* 0x0000a90002027b82 */ /* 0x000ea20000000800 */
[----:B------:R-:W4:Y:S01]  /*0e30*/  F2I.U32.TRUNC.NTZ R90, R5 ;  /* 0x00000005005a7305 */ /* 0x000f22000020f000 */
[----:B------:R-:W-:Y:S01]  /*0e40*/  MOV R91, UR4 ;  /* 0x00000004005b7c02 */ /* 0x000fe20008000f00 */
[----:B---3--:R-:W-:-:S05]  /*0e50*/  FMUL R4, R4, UR6 ;  /* 0x0000000604047c20 */ /* 0x008fca0008400000 */
[----:B------:R-:W-:Y:S01]  /*0e60*/  BAR.SYNC.DEFER_BLOCKING 0x0 ;  /* 0x0000000000007b1d */ /* 0x000fe20000010000 */
[----:B------:R-:W-:-:S05]  /*0e70*/  ISETP.GE.AND P0, PT, R9, 0x1, PT ;  /* 0x000000010900780c */ /* 0x000fca0003f06270 */
[----:B------:R-:W3:Y:S02]  /*0e80*/  F2I.U32.TRUNC.NTZ R79, R4 ;  /* 0x00000004004f7305 */ /* 0x000ee4000020f000 */
[----:B------:R-:W2:Y:S01]  /*0e90*/  S2UR UR36, SR_CTAID.Z ;  /* 0x00000000002479c3 */ /* 0x000ea20000002700 */
[----:B----4-:R-:W-:-:S05]  /*0ea0*/  IADD3 R90, PT, PT, -R90, RZ, RZ ;  /* 0x000000ff5a5a7210 */ /* 0x010fca0007ffe1ff */
[----:B-1----:R-:W-:Y:S01]  /*0eb0*/  IMAD R90, R3, R90, UR5 ;  /* 0x00000005035a7e24 */ /* 0x002fe2000f8e025a */
[----:B---3--:R-:W-:-:S05]  /*0ec0*/  IADD3 R79, PT, PT, -R79, RZ, RZ ;  /* 0x000000ff4f4f7210 */ /* 0x008fca0007ffe1ff */
[----:B--2---:R-:W-:Y:S01]  /*0ed0*/  IMAD R79, R2, R79, UR4 ;  /* 0x00000004024f7e24 */ /* 0x004fe2000f8e024f */
[----:B------:R-:W-:Y:S06]  /*0ee0*/  @!P0 BRA `(.L_x_15) ;  /* 0x0000000000b88947 */ /* 0x000fec0003800000 */
[----:B------:R-:W1:Y:S01]  /*0ef0*/  LDC.64 R4, c[0x0][0xb18] ;  /* 0x0002c600ff047b82 */ /* 0x000e620000000a00 */
[----:B------:R-:W-:-:S07]  /*0f00*/  ISETP.NE.AND P0, PT, R9, 0x1, PT ;  /* 0x000000010900780c */ /* 0x000fce0003f05270 */
[----:B------:R-:W2:Y:S08]  /*0f10*/  LDC R10, c[0x0][0xb0c] ;  /* 0x0002c300ff0a7b82 */ /* 0x000eb00000000800 */
[----:B------:R-:W3:Y:S08]  /*0f20*/  LDC R11, c[0x0][0x370] ;  /* 0x0000dc00ff0b7b82 */ /* 0x000ef00000000800 */
[----:B------:R-:W4:Y:S01]  /*0f30*/  LDC R12, c[0x0][0x374] ;  /* 0x0000dd00ff0c7b82 */ /* 0x000f220000000800 */
[----:B-1----:R-:W-:-:S07]  /*0f40*/  ISETP.NE.AND P1, PT, R4, 0x1, PT ;  /* 0x000000010400780c */ /* 0x002fce0003f25270 */
[----:B------:R-:W3:Y:S01]  /*0f50*/  LDC.64 R6, c[0x0][0xb10] ;  /* 0x0002c400ff067b82 */ /* 0x000ee20000000a00 */
[----:B--2---:R-:W-:-:S07]  /*0f60*/  ISETP.NE.AND P2, PT, R10, 0x1, PT ;  /* 0x000000010a00780c */ /* 0x004fce0003f45270 */
[----:B------:R-:W1:Y:S08]  /*0f70*/  LDC R8, c[0x0][0xb20] ;  /* 0x0002c800ff087b82 */ /* 0x000e700000000800 */
[----:B------:R-:W2:Y:S01]  /*0f80*/  LDC.64 R2, c[0x0][0xb28] ;  /* 0x0002ca00ff027b82 */ /* 0x000ea20000000a00 */
[----:B----4-:R-:W-:-:S04]  /*0f90*/  IMAD.HI.U32 R13, R12, R5, RZ ;  /* 0x000000050c0d7227 */ /* 0x010fc800078e00ff */
[----:B------:R-:W-:-:S04]  /*0fa0*/  IMAD.HI.U32 R5, R91, R5, RZ ;  /* 0x000000055b057227 */ /* 0x000fc800078e00ff */
[----:B---3--:R-:W-:-:S04]  /*0fb0*/  IMAD.HI.U32 R14, R11, R6, RZ ;  /* 0x000000060b0e7227 */ /* 0x008fc800078e00ff */
[----:B------:R-:W-:Y:S01]  /*0fc0*/  IMAD.HI.U32 R16, R97, R6, RZ ;  /* 0x0000000661107227 */ /* 0x000fe200078e00ff */
[-C--:B------:R-:W-:Y:S02]  /*0fd0*/  @P2 SHF.R.U32.HI R11, RZ, R7.reuse, R14 ;  /* 0x00000007ff0b2219 */ /* 0x080fe4000001160e */
[-C--:B-1----:R-:W-:Y:S02]  /*0fe0*/  @P1 SHF.R.U32.HI R12, RZ, R8.reuse, R13 ;  /* 0x00000008ff0c1219 */ /* 0x082fe4000001160d */
[----:B------:R-:W-:Y:S02]  /*0ff0*/  SHF.R.U32.HI R8, RZ, R8, R5 ;  /* 0x00000008ff087219 */ /* 0x000fe40000011605 */
[----:B------:R-:W-:Y:S02]  /*1000*/  SHF.R.U32.HI R16, RZ, R7, R16 ;  /* 0x00000007ff107219 */ /* 0x000fe40000011610 */
[----:B------:R-:W-:Y:S01]  /*1010*/  SEL R5, R91, R8, !P1 ;  /* 0x000000085b057207 */ /* 0x000fe20004800000 */
[----:B--2---:R-:W-:Y:S01]  /*1020*/  IMAD.HI.U32 R14, R12, R2, RZ ;  /* 0x000000020c0e7227 */ /* 0x004fe200078e00ff */
[----:B------:R-:W-:-:S03]  /*1030*/  SEL R7, R97, R16, !P2 ;  /* 0x0000001061077207 */ /* 0x000fc60005000000 */
[----:B------:R-:W-:Y:S01]  /*1040*/  IMAD.HI.U32 R6, R11, R2, RZ ;  /* 0x000000020b067227 */ /* 0x000fe200078e00ff */
[----:B------:R-:W-:-:S04]  /*1050*/  @P0 SHF.R.U32.HI R12, RZ, R3, R14 ;  /* 0x00000003ff0c0219 */ /* 0x000fc8000001160e */
[----:B------:R-:W-:Y:S01]  /*1060*/  @P0 SHF.R.U32.HI R11, RZ, R3, R6 ;  /* 0x00000003ff0b0219 */ /* 0x000fe20000011606 */
[----:B------:R-:W-:-:S04]  /*1070*/  IMAD R12, R12, R9, RZ ;  /* 0x000000090c0c7224 */ /* 0x000fc800078e02ff */
[----:B------:R-:W-:Y:S01]  /*1080*/  IMAD R6, R11, R9, RZ ;  /* 0x000000090b067224 */ /* 0x000fe200078e02ff */
[----:B------:R-:W-:-:S04]  /*1090*/  ISETP.GE.AND P1, PT, R5, R12, PT ;  /* 0x0000000c0500720c */ /* 0x000fc80003f26270 */
[----:B------:R-:W-:Y:S01]  /*10a0*/  ISETP.GE.OR P1, PT, R7, R6, P1 ;  /* 0x000000060700720c */ /* 0x000fe20000f26670 */
[----:B------:R-:W-:-:S05]  /*10b0*/  IMAD.HI.U32 R6, R5, R2, RZ ;  /* 0x0000000205067227 */ /* 0x000fca00078e00ff */
[----:B------:R-:W-:-:S04]  /*10c0*/  SHF.R.U32.HI R6, RZ, R3, R6 ;  /* 0x00000003ff067219 */ /* 0x000fc80000011606 */
[----:B------:R-:W-:-:S03]  /*10d0*/  SEL R6, R5, R6, !P0 ;  /* 0x0000000605067207 */ /* 0x000fc60004000000 */
[----:B------:R-:W-:Y:S01]  /*10e0*/  @!P1 IMAD.HI.U32 R8, R7, R2, RZ ;  /* 0x0000000207089227 */ /* 0x000fe200078e00ff */
[----:B------:R-:W-:-:S04]  /*10f0*/  IADD3 R2, PT, PT, -R6, RZ, RZ ;  /* 0x000000ff06027210 */ /* 0x000fc80007ffe1ff */
[----:B------:R-:W-:Y:S01]  /*1100*/  @!P1 SHF.R.U32.HI R8, RZ, R3, R8 ;  /* 0x00000003ff089219 */ /* 0x000fe20000011608 */
[----:B------:R-:W-:-:S03]  /*1110*/  IMAD R2, R9, R2, R5 ;  /* 0x0000000209027224 */ /* 0x000fc600078e0205 */
[----:B------:R-:W-:Y:S02]  /*1120*/  @!P1 SEL R3, R7, R8, !P0 ;  /* 0x0000000807039207 */ /* 0x000fe40004000000 */
[----:B------:R-:W-:-:S03]  /*1130*/  IADD3 R8, PT, PT, -R5, RZ, RZ ;  /* 0x000000ff05087210 */ /* 0x000fc60007ffe1ff */
[--C-:B------:R-:W-:Y:S02]  /*1140*/  @!P1 IMAD.IADD R6, R6, 0x1, -R3.reuse ;  /* 0x0000000106069824 */ /* 0x100fe400078e0a03 */
[----:B------:R-:W-:Y:S01]  /*1150*/  @!P1 IMAD R3, R2, R11, R3 ;  /* 0x0000000b02039224 */ /* 0x000fe200078e0203 */
[----:B------:R-:W-:Y:S01]  /*1160*/  IADD3 R2, PT, PT, -R7, RZ, RZ ;  /* 0x000000ff07027210 */ /* 0x000fe20007ffe1ff */
[----:B------:R-:W-:Y:S02]  /*1170*/  @!P1 IMAD R5, R6, R9, R7 ;  /* 0x0000000906059224 */ /* 0x000fe400078e0207 */
[----:B------:R-:W-:Y:S02]  /*1180*/  IMAD R8, R4, R8, R91 ;  /* 0x0000000804087224 */ /* 0x000fe400078e025b */
[----:B------:R-:W-:Y:S02]  /*1190*/  @!P1 IMAD.MOV.U32 R7, RZ, RZ, R3 ;  /* 0x000000ffff079224 */ /* 0x000fe400078e0003 */
[----:B------:R-:W-:-:S02]  /*11a0*/  IMAD R2, R10, R2, R97 ;  /* 0x000000020a027224 */ /* 0x000fc400078e0261 */
[----:B------:R-:W-:Y:S02]  /*11b0*/  IMAD R91, R5, R4, R8 ;  /* 0x00000004055b7224 */ /* 0x000fe400078e0208 */
[----:B------:R-:W-:Y:S02]  /*11c0*/  IMAD R97, R7, R10, R2 ;  /* 0x0000000a07617224 */ /* 0x000fe400078e0202 */
.L_x_15:
[----:B------:R-:W1:Y:S01]  /*11d0*/  LDCU UR4, c[0x0][0xb30] ;  /* 0x00016600ff0477ac */ /* 0x000e620008000800 */
[----:B------:R-:W2:Y:S08]  /*11e0*/  S2UR UR37, SR_CgaCtaId ;  /* 0x00000000002579c3 */ /* 0x000eb00000008800 */
[----:B------:R-:W3:Y:S01]  /*11f0*/  LDC R40, c[0x0][0xb24] ;  /* 0x0002c900ff287b82 */ /* 0x000ee20000000800 */
[----:B-1----:R-:W-:-:S09]  /*1200*/  UISETP.NE.AND UP1, UPT, UR4, 0x1, UPT ;  /* 0x000000010400788c */ /* 0x002fd2000bf25270 */
[----:B--2---:R-:W-:Y:S05]  /*1210*/  BRA.U UP1, `(.L_x_16) ;  /* 0x0000000101407547 */ /* 0x004fea000b800000 */
[----:B------:R-:W1:Y:S08]  /*1220*/  LDC.64 R4, c[0x0][0xb10] ;  /* 0x0002c400ff047b82 */ /* 0x000e700000000a00 */
[----:B------:R-:W2:Y:S08]  /*1230*/  LDC.64 R2, c[0x0][0xb18] ;  /* 0x0002c600ff027b82 */ /* 0x000eb00000000a00 */
[----:B------:R-:W4:Y:S08]  /*1240*/  LDC R6, c[0x0][0xb20] ;  /* 0x0002c800ff067b82 */ /* 0x000f300000000800 */
[----:B------:R-:W3:Y:S01]  /*1250*/  LDC R8, c[0x0][0xb0c] ;  /* 0x0002c300ff087b82 */ /* 0x000ee20000000800 */
[----:B-1----:R-:W-:-:S05]  /*1260*/  IMAD.HI.U32 R4, R97, R4, RZ ;  /* 0x0000000461047227 */ /* 0x002fca00078e00ff */
[----:B------:R-:W-:Y:S01]  /*1270*/  SHF.R.U32.HI R4, RZ, R5, R4 ;  /* 0x00000005ff047219 */ /* 0x000fe20000011604 */
[----:B--2---:R-:W-:Y:S01]  /*1280*/  IMAD.HI.U32 R3, R91, R3, RZ ;  /* 0x000000035b037227 */ /* 0x004fe200078e00ff */
[----:B------:R-:W-:-:S04]  /*1290*/  ISETP.NE.AND P0, PT, R2, 0x1, PT ;  /* 0x000000010200780c */ /* 0x000fc80003f05270 */
[----:B----4-:R-:W-:-:S04]  /*12a0*/  SHF.R.U32.HI R6, RZ, R6, R3 ;  /* 0x00000006ff067219 */ /* 0x010fc80000011603 */
[----:B------:R-:W-:Y:S02]  /*12b0*/  SEL R3, R91, R6, !P0 ;  /* 0x000000065b037207 */ /* 0x000fe40004000000 */
[----:B---3--:R-:W-:-:S04]  /*12c0*/  ISETP.NE.AND P1, PT, R8, 0x1, PT ;  /* 0x000000010800780c */ /* 0x008fc80003f25270 */
[----:B------:R-:W-:-:S05]  /*12d0*/  SEL R4, R97, R4, !P1 ;  /* 0x0000000461047207 */ /* 0x000fca0004800000 */
[----:B------:R-:W-:Y:S02]  /*12e0*/  IMAD.IADD R5, R3, 0x1, -R4 ;  /* 0x0000000103057824 */ /* 0x000fe400078e0a04 */
[----:B------:R-:W-:Y:S02]  /*12f0*/  IMAD.IADD R3, R4, 0x1, -R3 ;  /* 0x0000000104037824 */ /* 0x000fe400078e0a03 */
[----:B------:R-:W-:Y:S02]  /*1300*/  IMAD R97, R5, R8, R97 ;  /* 0x0000000805617224 */ /* 0x000fe400078e0261 */
[----:B------:R-:W-:-:S07]  /*1310*/  IMAD R91, R3, R2, R91 ;  /* 0x00000002035b7224 */ /* 0x000fce00078e025b */
.L_x_16:
[----:B------:R-:W-:Y:S01]  /*1320*/  BAR.SYNC.DEFER_BLOCKING 0x0 ;  /* 0x0000000000007b1d */ /* 0x000fe20000010000 */
[----:B------:R-:W-:Y:S01]  /*1330*/  UISETP.NE.AND UP1, UPT, UR8, 0x2, UPT ;  /* 0x000000020800788c */ /* 0x000fe2000bf25270 */
[----:B------:R-:W-:Y:S02]  /*1340*/  ISETP.NE.OR P5, PT, R0, 0x2, !P5 ;  /* 0x000000020000780c */ /* 0x000fe40006fa5670 */
[----:B------:R-:W-:-:S06]  /*1350*/  LOP3.LUT R2, R101, 0x1f, RZ, 0xc0, !PT ;  /* 0x0000001f65027812 */ /* 0x000fcc00078ec0ff */
[----:B------:R-:W-:Y:S05]  /*1360*/  BRA.U UP1, `(.L_x_17) ;  /* 0x0000001101787547 */ /* 0x000fea000b800000 */
[----:B------:R-:W1:Y:S01]  /*1370*/  LDCU UR13, c[0x0][0x38c] ;  /* 0x00007180ff0d77ac */ /* 0x000e620008000800 */
[----:B------:R-:W2:Y:S01]  /*1380*/  LDC R9, c[0x0][0x370] ;  /* 0x0000dc00ff097b82 */ /* 0x000ea20000000800 */
[----:B------:R-:W-:Y:S01]  /*1390*/  PLOP3.LUT P1, PT, PT, PT, UP2, 0x80, 0x8 ;  /* 0x000000000008781c */ /* 0x000fe20003f2f028 */
[----:B------:R-:W-:Y:S01]  /*13a0*/  IMAD.MOV.U32 R15, RZ, RZ, 0x1 ;  /* 0x00000001ff0f7424 */ /* 0x000fe200078e00ff */
[----:B------:R-:W-:Y:S01]  /*13b0*/  ISETP.EQ.OR P4, PT, R2, RZ, P5 ;  /* 0x000000ff0200720c */ /* 0x000fe20002f82670 */
[----:B------:R-:W-:Y:S01]  /*13c0*/  IMAD.MOV.U32 R14, RZ, RZ, RZ ;  /* 0x000000ffff0e7224 */ /* 0x000fe200078e00ff */
[----:B------:R-:W-:Y:S02]  /*13d0*/  PLOP3.LUT P1, PT, P1, PT, PT, 0x8, 0x80 ;  /* 0x000000000080781c */ /* 0x000fe40000f2e170 */
[----:B------:R-:W-:Y:S01]  /*13e0*/  CS2R R12, SRZ ;  /* 0x00000000000c7805 */ /* 0x000fe2000001ff00 */
[----:B------:R-:W-:Y:S01]  /*13f0*/  IMAD.MOV.U32 R10, RZ, RZ, 0x1 ;  /* 0x00000001ff0a7424 */ /* 0x000fe200078e00ff */
[----:B------:R-:W4:Y:S01]  /*1400*/  LDC R0, c[0x0][0x374] ;  /* 0x0000dd00ff007b82 */ /* 0x000f220000000800 */
[----:B------:R-:W2:Y:S01]  /*1410*/  LDCU.64 UR22, c[0x0][0x348] ;  /* 0x00006900ff1677ac */ /* 0x000ea20008000a00 */
[----:B------:R-:W-:Y:S01]  /*1420*/  UMOV UR6, URZ ;  /* 0x000000ff00067c82 */ /* 0x000fe20008000000 */
[----:B-1----:R-:W-:-:S04]  /*1430*/  UIADD3 UR5, UPT, UPT, UR13, 0x1f, URZ ;  /* 0x0000001f0d057890 */ /* 0x002fc8000fffe0ff */
[----:B------:R-:W-:-:S04]  /*1440*/  USHF.R.S32.HI UR4, URZ, 0x1f, UR5 ;  /* 0x0000001fff047899 */ /* 0x000fc80008011405 */
[----:B------:R-:W-:-:S04]  /*1450*/  ULEA.HI UR4, UR4, UR5, URZ, 0x5 ;  /* 0x0000000504047291 */ /* 0x000fc8000f8f28ff */
[----:B------:R-:W-:Y:S02]  /*1460*/  USHF.R.S32.HI UR15, URZ, 0x5, UR4 ;  /* 0x00000005ff0f7899 */ /* 0x000fe40008011404 */
[----:B------:R-:W-:Y:S02]  /*1470*/  UIADD3 UR4, UPT, UPT, UR13, -0x1, URZ ;  /* 0xffffffff0d047890 */ /* 0x000fe4000fffe0ff */
[----:B------:R-:W-:Y:S02]  /*1480*/  UISETP.LT.U32.AND UP0, UPT, UR15, 0x5, UPT ;  /* 0x000000050f00788c */ /* 0x000fe4000bf01070 */
[----:B------:R-:W-:Y:S02]  /*1490*/  UISETP.GE.U32.AND UP1, UPT, UR4, -0x3f, UPT ;  /* 0xffffffc10400788c */ /* 0x000fe4000bf26070 */
[----:B------:R-:W-:Y:S02]  /*14a0*/  USEL UR14, UR15, 0x5, UP0 ;  /* 0x000000050f0e7887 */ /* 0x000fe40008000000 */
[----:B------:R-:W-:-:S02]  /*14b0*/  UIADD3 UR13, UPT, UPT, UR13, 0x3e, URZ ;  /* 0x0000003e0d0d7890 */ /* 0x000fc4000fffe0ff */
[----:B------:R-:W-:Y:S02]  /*14c0*/  UIADD3 UR5, UPT, UPT, UR14, -0x1, URZ ;  /* 0xffffffff0e057890 */ /* 0x000fe4000fffe0ff */
[----:B------:R-:W-:-:S03]  /*14d0*/  UIADD3 UR7, UPT, UPT, UR15, -UR14, URZ ;  /* 0x8000000e0f077290 */ /* 0x000fc6000fffe0ff */
[----:B------:R-:W-:-:S04]  /*14e0*/  @UP1 UIADD3 UR5, UPT, UPT, UR14, URZ, URZ ;  /* 0x000000ff0e051290 */ /* 0x000fc8000fffe0ff */
[----:B--2---:R-:W-:-:S12]  /*14f0*/  UIADD3 UR5, UPT, UPT, UR5, 0x1, URZ ;  /* 0x0000000105057890 */ /* 0x004fd8000fffe0ff */
.L_x_35:
[----:B------:R-:W-:Y:S01]  /*1500*/  UISETP.NE.AND UP0, UPT, UR37, URZ, UPT ;  /* 0x000000ff2500728c */ /* 0x000fe2000bf05270 */
[----:B------:R-:W1:Y:S08]  /*1510*/  S2UR UR37, SR_CgaCtaId ;  /* 0x00000000002579c3 */ /* 0x000e700000008800 */
[----:B------:R-:W-:Y:S05]  /*1520*/  BRA.U UP0, `(.L_x_18) ;  /* 0x0000000100347547 */ /* 0x000fea000b800000 */
[----:B------:R-:W2:Y:S01]  /*1530*/  S2R R2, SR_CgaCtaId ;  /* 0x0000000000027919 */ /* 0x000ea20000008800 */
[----:B------:R-:W-:-:S04]  /*1540*/  MOV R3, 0x400 ;  /* 0x0000040000037802 */ /* 0x000fc80000000f00 */
[----:B--2---:R-:W-:Y:S02]  /*1550*/  LEA R3, R2, R3, 0x18 ;  /* 0x0000000302037211 */ /* 0x004fe400078ec0ff */
[----:B------:R-:W-:-:S03]  /*1560*/  SHF.L.U32 R2, R10, 0x1f, RZ ;  /* 0x0000001f0a027819 */ /* 0x000fc600000006ff */
[----:B------:R-:W-:-:S04]  /*1570*/  IMAD R3, R12, 0x8, R3 ;  /* 0x000000080c037824 */ /* 0x000fc800078e0203 */
[----:B------:R-:W2:Y:S02]  /*1580*/  SYNCS.PHASECHK.TRANS64.TRYWAIT P0, [R3+URZ+0xe0], R2 ;  /* 0x0000e002030075a7 */ /* 0x000ea400080011ff */
[----:B--2---:R-:W-:Y:S05]  /*1590*/  @!P0 BRA `(.L_x_19) ;  /* 0x0000004800c88947 */ /* 0x004fea0003800000 */
.L_x_96:
[----:B------:R-:W-:Y:S01]  /*15a0*/  VIADD R12, R12, 0x1 ;  /* 0x000000010c0c7836 */ /* 0x000fe20000000000 */
[----:B------:R2:W-:Y:S04]  /*15b0*/  SYNCS.ARRIVE.TRANS64.A1T0 RZ, [R3+URZ+0xd0], RZ ;  /* 0x0000d0ff03ff79a7 */ /* 0x0005e800081000ff */
[----:B------:R-:W-:-:S04]  /*15c0*/  ISETP.NE.AND P0, PT, R12, 0x2, PT ;  /* 0x000000020c00780c */ /* 0x000fc80003f05270 */
[----:B------:R-:W-:Y:S02]  /*15d0*/  SEL R12, R12, RZ, P0 ;  /* 0x000000ff0c0c7207 */ /* 0x000fe40000000000 */
[----:B--2---:R-:W-:-:S04]  /*15e0*/  SEL R3, RZ, 0x1, P0 ;  /* 0x00000001ff037807 */ /* 0x004fc80000000000 */
[----:B------:R-:W-:-:S07]  /*15f0*/  LOP3.LUT R10, R10, R3, RZ, 0x3c, !PT ;  /* 0x000000030a0a7212 */ /* 0x000fce00078e3cff */
.L_x_18:
[----:B------:R-:W-:Y:S01]  /*1600*/  UMOV UR4, 0x400 ;  /* 0x0000040000047882 */ /* 0x000fe20000000000 */
[----:B------:R-:W-:Y:S01]  /*1610*/  SHF.L.U32 R2, R15, 0x1f, RZ ;  /* 0x0000001f0f027819 */ /* 0x000fe200000006ff */
[----:B-1----:R-:W-:Y:S01]  /*1620*/  ULEA UR4, UR37, UR4, 0x18 ;  /* 0x0000000425047291 */ /* 0x002fe2000f8ec0ff */
[----:B------:R-:W-:Y:S01]  /*1630*/  R2UR UR35, R97 ;  /* 0x00000000612372ca */ /* 0x000fe200000e0000 */
[----:B------:R-:W-:Y:S01]  /*1640*/  UISETP.GE.U32.AND UP0, UPT, UR13, 0x3f, UPT ;  /* 0x0000003f0d00788c */ /* 0x000fe2000bf06070 */
[----:B------:R-:W-:Y:S01]  /*1650*/  R2UR UR11, R91 ;  /* 0x000000005b0b72ca */ /* 0x000fe200000e0000 */
[----:B------:R-:W-:Y:S01]  /*1660*/  ULEA UR8, UR6, UR4, 0x3 ;  /* 0x0000000406087291 */ /* 0x000fe2000f8e18ff */
[----:B------:R-:W-:-:S08]  /*1670*/  UMOV UR24, URZ ;  /* 0x000000ff00187c82 */ /* 0x000fd00008000000 */
[----:B------:R1:W2:Y:S01]  /*1680*/  SYNCS.PHASECHK.TRANS64.TRYWAIT P0, [UR8+0x28], R2 ;  /* 0x00002802ff0075a7 */ /* 0x0002a20008001108 */
[----:B------:R-:W-:Y:S02]  /*1690*/  USHF.L.U32 UR35, UR35, 0x6, URZ ;  /* 0x0000000623237899 */ /* 0x000fe400080006ff */
[----:B------:R-:W-:Y:S01]  /*16a0*/  USHF.L.U32 UR11, UR11, 0x6, URZ ;  /* 0x000000060b0b7899 */ /* 0x000fe200080006ff */
[----:B------:R-:W-:Y:S11]  /*16b0*/  BRA.U !UP0, `(.L_x_20) ;  /* 0x0000000108a47547 */ /* 0x000ff6000b800000 */
[----:B------:R-:W-:Y:S01]  /*16c0*/  UMOV UR16, URZ ;  /* 0x000000ff00107c82 */ /* 0x000fe20008000000 */
[----:B------:R-:W-:-:S05]  /*16d0*/  UMOV UR17, UR6 ;  /* 0x0000000600117c82 */ /* 0x000fca0008000000 */
.L_x_25:
[----:B-1----:R-:W-:Y:S01]  /*16e0*/  ULEA UR33, UR17, UR4, 0x3 ;  /* 0x0000000411217291 */ /* 0x002fe2000f8e18ff */
[----:B--2---:R-:W-:Y:S01]  /*16f0*/  @!P5 MOV R3, 0x1000 ;  /* 0x000010000003d802 */ /* 0x004fe20000000f00 */
[----:B--2---:R-:W-:Y:S10]  /*1700*/  @P0 BRA `(.L_x_21) ;  /* 0x00000000000c0947 */ /* 0x004ff40003800000 */
[----:B------:R-:W-:-:S04]  /*1710*/  SHF.L.U32 R5, R15, 0x1f, RZ ;  /* 0x0000001f0f057819 */ /* 0x000fc800000006ff */
[----:B------:R-:W2:Y:S02]  /*1720*/  SYNCS.PHASECHK.TRANS64.TRYWAIT P0, [UR33+0x28], R5 ;  /* 0x00002805ff0075a7 */ /* 0x000ea40008001121 */
[----:B--2---:R-:W-:Y:S05]  /*1730*/  @!P0 BRA `(.L_x_22) ;  /* 0x0000004800748947 */ /* 0x004fea0003800000 */
.L_x_21:
[----:B------:R2:W-:Y:S01]  /*1740*/  @!P5 SYNCS.ARRIVE.TRANS64 RZ, [UR33], R3 ;  /* 0x00000003ffffd9a7 */ /* 0x0005e20008000021 */
[----:B------:R-:W-:Y:S04]  /*1750*/  BSSY.RECONVERGENT B0, `(.L_x_23) ;  /* 0x0000003000007945 */ /* 0x000fe80003800200 */
[----:B------:R-:W-:Y:S05]  /*1760*/  @P4 BRA `(.L_x_24) ;  /* 0x0000000000044947 */ /* 0x000fea0003800000 */
[----:B------:R-:W-:Y:S05]  /*1770*/  BPT.TRAP 0x1 ;  /* 0x000000040000795c */ /* 0x000fea0000300000 */
.L_x_24:
[----:B------:R-:W-:Y:S05]  /*1780*/  BSYNC.RECONVERGENT B0 ;  /* 0x0000000000007941 */ /* 0x000fea0003800200 */
.L_x_23:
[----:B------:R-:W-:Y:S02]  /*1790*/  UIADD3 UR6, UPT, UPT, UR17, 0x1, URZ ;  /* 0x0000000111067890 */ /* 0x000fe4000fffe0ff */
[----:B------:R-:W-:Y:S02]  /*17a0*/  UIADD3 UR26, UP1, UPT, UR22, 0x80, URZ ;  /* 0x00000080161a7890 */ /* 0x000fe4000ff3e0ff */
[----:B------:R-:W-:Y:S02]  /*17b0*/  UISETP.NE.AND UP0, UPT, UR6, 0x5, UPT ;  /* 0x000000050600788c */ /* 0x000fe4000bf05270 */
[----:B------:R-:W-:Y:S02]  /*17c0*/  USHF.L.U32 UR34, UR16, 0x5, URZ ;  /* 0x0000000510227899 */ /* 0x000fe400080006ff */
[----:B------:R-:W-:Y:S02]  /*17d0*/  USEL UR9, URZ, 0x1, UP0 ;  /* 0x00000001ff097887 */ /* 0x000fe40008000000 */
[----:B------:R-:W-:-:S02]  /*17e0*/  USEL UR6, UR6, URZ, UP0 ;  /* 0x000000ff06067287 */ /* 0x000fc40008000000 */
[----:B------:R-:W-:Y:S02]  /*17f0*/  UIADD3 UR20, UP0, UPT, UR22, 0x180, URZ ;  /* 0x0000018016147890 */ /* 0x000fe4000ff1e0ff */
[----:B------:R-:W-:Y:S01]  /*1800*/  ULEA UR8, UR6, UR4, 0x3 ;  /* 0x0000000406087291 */ /* 0x000fe2000f8e18ff */
[----:B------:R-:W-:Y:S01]  /*1810*/  LOP3.LUT R15, R15, UR9, RZ, 0x3c, !PT ;  /* 0x000000090f0f7c12 */ /* 0x000fe2000f8e3cff */
[----:B------:R-:W-:Y:S02]  /*1820*/  UIADD3.X UR27, UPT, UPT, URZ, UR23, URZ, UP1, !UPT ;  /* 0x00000017ff1b7290 */ /* 0x000fe40008ffe4ff */
[----:B------:R-:W-:Y:S01]  /*1830*/  UIADD3.X UR21, UPT, UPT, URZ, UR23, URZ, UP0, !UPT ;  /* 0x00000017ff157290 */ /* 0x000fe200087fe4ff */
[----:B-1----:R-:W-:Y:S01]  /*1840*/  SHF.L.U32 R2, R15, 0x1f, RZ ;  /* 0x0000001f0f027819 */ /* 0x002fe200000006ff */
[----:B------:R-:W-:Y:S01]  /*1850*/  UMOV UR18, 0x0 ;  /* 0x0000000000127882 */ /* 0x000fe20000000000 */
[----:B------:R-:W-:Y:S01]  /*1860*/  UMOV UR19, 0x10000000 ;  /* 0x1000000000137882 */ /* 0x000fe20000000000 */
[----:B------:R-:W-:Y:S01]  /*1870*/  UMOV UR12, UR36 ;  /* 0x00000024000c7c82 */ /* 0x000fe20008000000 */
[----:B------:R1:W1:Y:S01]  /*1880*/  SYNCS.PHASECHK.TRANS64.TRYWAIT P0, [UR8+0x28], R2 ;  /* 0x00002802ff0075a7 */ /* 0x0002620008001108 */
[----:B------:R-:W-:Y:S01]  /*1890*/  ULEA UR8, UR17, UR4, 0xb ;  /* 0x0000000411087291 */ /* 0x000fe2000f8e58ff */
[----:B------:R-:W-:Y:S01]  /*18a0*/  UMOV UR9, UR33 ;  /* 0x0000002100097c82 */ /* 0x000fe20008000000 */
[----:B------:R-:W-:-:S02]  /*18b0*/  UMOV UR10, UR34 ;  /* 0x00000022000a7c82 */ /* 0x000fc40008000000 */
[----:B------:R-:W-:Y:S02]  /*18c0*/  UIADD3 UR32, UPT, UPT, UR8, 0x2400, URZ ;  /* 0x0000240008207890 */ /* 0x000fe4000fffe0ff */
[----:B------:R-:W-:Y:S02]  /*18d0*/  UIADD3 UR8, UPT, UPT, UR8, 0x4c00, URZ ;  /* 0x00004c0008087890 */ /* 0x000fe4000fffe0ff */
[----:B------:R-:W-:Y:S01]  /*18e0*/  UIADD3 UR16, UPT, UPT, UR16, 0x1, URZ ;  /* 0x0000000110107890 */ /* 0x000fe2000fffe0ff */
[----:B------:R-:W-:Y:S01]  /*18f0*/  UMOV UR24, UR5 ;  /* 0x0000000500187c82 */ /* 0x000fe20008000000 */
[----:B------:R-:W-:Y:S02]  /*1900*/  UMOV UR17, UR6 ;  /* 0x0000000600117c82 */ /* 0x000fe40008000000 */
[----:B------:R-:W-:Y:S01]  /*1910*/  UISETP.NE.AND UP0, UPT, UR16, UR5, UPT ;  /* 0x000000051000728c */ /* 0x000fe2000bf05270 */
[----:B------:R1:W-:Y:S02]  /*1920*/  UTMALDG.3D [UR32], [UR26], desc[UR18] ;  /* 0x000012201a0075b4 */ /* 0x0003e40008011000 */
[----:B------:R1:W-:Y:S06]  /*1930*/  UTMALDG.3D [UR8], [UR20], desc[UR18] ;  /* 0x00001208140075b4 */ /* 0x0003ec0008011000 */
[----:B------:R-:W-:Y:S05]  /*1940*/  BRA.U UP0, `(.L_x_25) ;  /* 0xfffffffd00647547 */ /* 0x000fea000b83ffff */
.L_x_20:
[----:B-1----:R-:W-:Y:S01]  /*1950*/  ULEA UR8, UR6, UR4, 0x3 ;  /* 0x0000000406087291 */ /* 0x002fe2000f8e18ff */
[----:B------:R-:W-:Y:S01]  /*1960*/  SHF.L.U32 R2, R15, 0x1f, RZ ;  /* 0x0000001f0f027819 */ /* 0x000fe200000006ff */
[----:B------:R-:W-:Y:S01]  /*1970*/  @!P1 SYNCS.ARRIVE.TRANS64.A1T0 RZ, [UR4+0x68], RZ ;  /* 0x000068ffffff99a7 */ /* 0x000fe20008100004 */
[----:B------:R-:W-:-:S06]  /*1980*/  UISETP.GT.AND UP0, UPT, UR15, UR14, UPT ;  /* 0x0000000e0f00728c */ /* 0x000fcc000bf04270 */
[----:B--2---:R1:W2:Y:S03]  /*1990*/  SYNCS.PHASECHK.TRANS64.TRYWAIT P0, [UR8+0x28], R2 ;  /* 0x00002802ff0075a7 */ /* 0x0042a60008001108 */
[----:B------:R-:W-:Y:S05]  /*19a0*/  BRA.U !UP0, `(.L_x_26) ;  /* 0x0000000108a87547 */ /* 0x000fea000b800000 */
[----:B------:R-:W-:Y:S01]  /*19b0*/  UIADD3 UR21, UPT, UPT, UR7, UR24, URZ ;  /* 0x0000001807157290 */ /* 0x000fe2000fffe0ff */
[----:B------:R-:W-:-:S11]  /*19c0*/  UMOV UR25, UR6 ;  /* 0x0000000600197c82 */ /* 0x000fd60008000000 */
.L_x_31:
[----:B-1----:R-:W-:Y:S01]  /*19d0*/  ULEA UR17, UR25, UR4, 0x3 ;  /* 0x0000000419117291 */ /* 0x002fe2000f8e18ff */
[----:B--2---:R-:W-:Y:S01]  /*19e0*/  @!P5 MOV R3, 0x1000 ;  /* 0x000010000003d802 */ /* 0x004fe20000000f00 */
[----:B--2---:R-:W-:Y:S10]  /*19f0*/  @P0 BRA `(.L_x_27) ;  /* 0x00000000000c0947 */ /* 0x004ff40003800000 */
[----:B------:R-:W-:-:S04]  /*1a00*/  SHF.L.U32 R5, R15, 0x1f, RZ ;  /* 0x0000001f0f057819 */ /* 0x000fc800000006ff */
[----:B------:R-:W2:Y:S02]  /*1a10*/  SYNCS.PHASECHK.TRANS64.TRYWAIT P0, [UR17+0x28], R5 ;  /* 0x00002805ff0075a7 */ /* 0x000ea40008001111 */
[----:B--2---:R-:W-:Y:S05]  /*1a20*/  @!P0 BRA `(.L_x_28) ;  /* 0x0000004400d08947 */ /* 0x004fea0003800000 */
.L_x_27:
[----:B------:R2:W-:Y:S01]  /*1a30*/  @!P5 SYNCS.ARRIVE.TRANS64 RZ, [UR17], R3 ;  /* 0x00000003ffffd9a7 */ /* 0x0005e20008000011 */
[----:B------:R-:W-:Y:S04]  /*1a40*/  BSSY.RECONVERGENT B0, `(.L_x_29) ;  /* 0x0000003000007945 */ /* 0x000fe80003800200 */
[----:B------:R-:W-:Y:S05]  /*1a50*/  @P4 BRA `(.L_x_30) ;  /* 0x0000000000044947 */ /* 0x000fea0003800000 */
[----:B------:R-:W-:Y:S05]  /*1a60*/  BPT.TRAP 0x1 ;  /* 0x000000040000795c */ /* 0x000fea0000300000 */
.L_x_30:
[----:B------:R-:W-:Y:S05]  /*1a70*/  BSYNC.RECONVERGENT B0 ;  /* 0x0000000000007941 */ /* 0x000fea0003800200 */
.L_x_29:
        /* <DEDUP_REMOVED lines=20> */
[----:B------:R-:W-:Y:S01]  /*1bc0*/  UIADD3 UR8, UPT, UPT, UR8, 0x4c00, URZ ;  /* 0x00004c0008087890 */ /* 0x000fe2000fffe0ff */
[----:B------:R-:W-:Y:S01]  /*1bd0*/  UMOV UR9, UR17 ;  /* 0x0000001100097c82 */ /* 0x000fe20008000000 */
[----:B------:R-:W-:Y:S01]  /*1be0*/  UMOV UR10, UR18 ;  /* 0x00000012000a7c82 */ /* 0x000fe20008000000 */
[----:B------:R-:W-:Y:S01]  /*1bf0*/  UIADD3 UR24, UPT, UPT, UR24, 0x1, URZ ;  /* 0x0000000118187890 */ /* 0x000fe2000fffe0ff */
[----:B------:R-:W-:-:S03]  /*1c00*/  UMOV UR25, UR6 ;  /* 0x0000000600197c82 */ /* 0x000fc60008000000 */
[----:B------:R1:W-:Y:S01]  /*1c10*/  UTMALDG.3D [UR16], [UR30], desc[UR26] ;  /* 0x00001a101e0075b4 */ /* 0x0003e20008011000 */
[----:B------:R-:W-:Y:S01]  /*1c20*/  UISETP.NE.AND UP0, UPT, UR24, UR21, UPT ;  /* 0x000000151800728c */ /* 0x000fe2000bf05270 */
[----:B------:R1:W-:Y:S08]  /*1c30*/  UTMALDG.3D [UR8], [UR28], desc[UR26] ;  /* 0x00001a081c0075b4 */ /* 0x0003f00008011000 */
[----:B------:R-:W-:Y:S05]  /*1c40*/  BRA.U UP0, `(.L_x_31) ;  /* 0xfffffffd00607547 */ /* 0x000fea000b83ffff */
.L_x_26:
[C---:B-1----:R-:W-:Y:S01]  /*1c50*/  LEA R2, R14.reuse, UR4, 0x3 ;  /* 0x000000040e027c11 */ /* 0x042fe2000f8e18ff */
[----:B------:R-:W-:Y:S01]  /*1c60*/  NOP ;  /* 0x0000000000007918 */ /* 0x000fe20000000000 */
[----:B--2---:R-:W-:Y:S02]  /*1c70*/  SHF.L.U32 R3, R13, 0x1f, RZ ;  /* 0x0000001f0d037819 */ /* 0x004fe400000006ff */
[----:B------:R-:W-:Y:S02]  /*1c80*/  LEA R4, R14, UR4, 0x4 ;  /* 0x000000040e047c11 */ /* 0x000fe4000f8e20ff */
[----:B------:R-:W1:Y:S02]  /*1c90*/  SYNCS.PHASECHK.TRANS64.TRYWAIT P0, [R2+URZ+0x70], R3 ;  /* 0x00007003020075a7 */ /* 0x000e6400080011ff */
[----:B-1----:R-:W-:Y:S05]  /*1ca0*/  @!P0 BRA `(.L_x_32) ;  /* 0x0000004400488947 */ /* 0x002fea0003800000 */
.L_x_99:
[----:B------:R-:W2:Y:S01]  /*1cb0*/  LDS.128 R4, [R4+0x100] ;  /* 0x0001000004047984 */ /* 0x000ea20000000c00 */
[----:B---3--:R-:W-:Y:S01]  /*1cc0*/  ISETP.GE.AND P0, PT, R40, 0x1, PT ;  /* 0x000000012800780c */ /* 0x008fe20003f06270 */
[----:B-1----:R-:W-:Y:S01]  /*1cd0*/  VIADD R2, R2, 0x80 ;  /* 0x0000008002027836 */ /* 0x002fe20000000000 */
[----:B------:R-:W-:Y:S01]  /*1ce0*/  @!PT LDS RZ, [RZ] ;  /* 0x00000000fffff984 */ /* 0x000fe20000000800 */
[----:B------:R-:W-:Y:S01]  /*1cf0*/  @!PT LDS RZ, [RZ] ;  /* 0x00000000fffff984 */ /* 0x000fe20000000800 */
[----:B------:R-:W-:Y:S01]  /*1d00*/  @!PT LDS RZ, [RZ] ;  /* 0x00000000fffff984 */ /* 0x000fe20000000800 */
[----:B------:R-:W-:Y:S01]  /*1d10*/  @!PT LDS RZ, [RZ] ;  /* 0x00000000fffff984 */ /* 0x000fe20000000800 */
[----:B------:R1:W-:Y:S06]  /*1d20*/  MEMBAR.ALL.CTA ;  /* 0x0000000000007992 */ /* 0x0003ec0000008000 */
[----:B-1----:R-:W1:Y:S01]  /*1d30*/  FENCE.VIEW.ASYNC.S ;  /* 0x00000000000073c6 */ /* 0x002e620000000000 */
[----:B------:R-:W-:-:S04]  /*1d40*/  PRMT R2, RZ, 0x654, R2 ;  /* 0x00000654ff027816 */ /* 0x000fc80000000002 */
[----:B-1----:R1:W-:Y:S01]  /*1d50*/  SYNCS.ARRIVE.TRANS64.RED.A1T0 RZ, [R2+URZ], RZ ;  /* 0x000000ff02ff79a7 */ /* 0x0023e200081004ff */
[----:B--2---:R-:W-:-:S13]  /*1d60*/  LOP3.LUT P2, RZ, R6, 0x1, RZ, 0xc0, !PT ;  /* 0x0000000106ff7812 */ /* 0x004fda000784c0ff */
[----:B------:R-:W-:Y:S01]  /*1d70*/  @P2 SHF.R.U32.HI R3, RZ, 0x10, R5 ;  /* 0x00000010ff032819 */ /* 0x000fe20000011605 */
[----:B------:R-:W-:Y:S01]  /*1d80*/  VOTEU.ANY UP0, P2 ;  /* 0x0000000000ff7886 */ /* 0x000fe20001000100 */
[----:B------:R-:W-:Y:S02]  /*1d90*/  @P2 MOV R11, R4 ;  /* 0x00000004000b2202 */ /* 0x000fe40000000f00 */
[----:B------:R-:W-:Y:S02]  /*1da0*/  @P2 R2UR.BROADCAST UR8, R3 ;  /* 0x00000000030822ca */ /* 0x000fe400008e0000 */
[----:B------:R-:W-:-:S11]  /*1db0*/  @P2 LOP3.LUT R8, R5, 0xffff, RZ, 0xc0, !PT ;  /* 0x0000ffff05082812 */ /* 0x000fd600078ec0ff */
[----:B------:R-:W-:Y:S01]  /*1dc0*/  @UP0 UMOV UR36, UR8 ;  /* 0x0000000800240c82 */ /* 0x000fe20008000000 */
[----:B-1----:R-:W-:Y:S05]  /*1dd0*/  @!P0 BRA `(.L_x_33) ;  /* 0x0000000000b88947 */ /* 0x002fea0003800000 */
[----:B------:R-:W4:Y:S01]  /*1de0*/  LDC.64 R4, c[0x0][0xb18] ;  /* 0x0002c600ff047b82 */ /* 0x000f220000000a00 */
[----:B------:R-:W-:-:S07]  /*1df0*/  ISETP.NE.AND P3, PT, R40, 0x1, PT ;  /* 0x000000012800780c */ /* 0x000fce0003f65270 */
[----:B------:R-:W1:Y:S08]  /*1e00*/  LDC.64 R6, c[0x0][0xb10] ;  /* 0x0002c400ff067b82 */ /* 0x000e700000000a00 */
[----:B------:R-:W2:Y:S08]  /*1e10*/  LDC R16, c[0x0][0xb20] ;  /* 0x0002c800ff107b82 */ /* 0x000eb00000000800 */
[----:B------:R-:W3:Y:S01]  /*1e20*/  LDC R18, c[0x0][0xb0c] ;  /* 0x0002c300ff127b82 */ /* 0x000ee20000000800 */
[----:B----4-:R-:W-:Y:S01]  /*1e30*/  IMAD.HI.U32 R17, R0, R5, RZ ;  /* 0x0000000500117227 */ /* 0x010fe200078e00ff */
[----:B------:R-:W-:-:S03]  /*1e40*/  ISETP.NE.AND P0, PT, R4, 0x1, PT ;  /* 0x000000010400780c */ /* 0x000fc60003f05270 */
[----:B------:R-:W-:-:S03]  /*1e50*/  IMAD.HI.U32 R5, R8, R5, RZ ;  /* 0x0000000508057227 */ /* 0x000fc600078e00ff */
[----:B------:R-:W4:Y:S01]  /*1e60*/  LDC.64 R2, c[0x0][0xb28] ;  /* 0x0002ca00ff027b82 */ /* 0x000f220000000a00 */
[----:B-1----:R-:W-:-:S04]  /*1e70*/  IMAD.HI.U32 R20, R9, R6, RZ ;  /* 0x0000000609147227 */ /* 0x002fc800078e00ff */
[----:B------:R-:W-:Y:S01]  /*1e80*/  IMAD.HI.U32 R22, R11, R6, RZ ;  /* 0x000000060b167227 */ /* 0x000fe200078e00ff */
[----:B------:R-:W-:Y:S02]  /*1e90*/  SHF.R.U32.HI R20, RZ, R7, R20 ;  /* 0x00000007ff147219 */ /* 0x000fe40000011614 */
[-C--:B--2---:R-:W-:Y:S02]  /*1ea0*/  SHF.R.U32.HI R17, RZ, R16.reuse, R17 ;  /* 0x00000010ff117219 */ /* 0x084fe40000011611 */
[----:B------:R-:W-:Y:S02]  /*1eb0*/  SHF.R.U32.HI R5, RZ, R16, R5 ;  /* 0x00000010ff057219 */ /* 0x000fe40000011605 */
[----:B------:R-:W-:Y:S02]  /*1ec0*/  SEL R17, R0, R17, !P0 ;  /* 0x0000001100117207 */ /* 0x000fe40004000000 */
[----:B------:R-:W-:Y:S02]  /*1ed0*/  SHF.R.U32.HI R22, RZ, R7, R22 ;  /* 0x00000007ff167219 */ /* 0x000fe40000011616 */
[----:B---3--:R-:W-:-:S02]  /*1ee0*/  ISETP.NE.AND P1, PT, R18, 0x1, PT ;  /* 0x000000011200780c */ /* 0x008fc40003f25270 */
[----:B------:R-:W-:Y:S02]  /*1ef0*/  SEL R5, R8, R5, !P0 ;  /* 0x0000000508057207 */ /* 0x000fe40004000000 */
[----:B------:R-:W-:Y:S02]  /*1f00*/  SEL R19, R9, R20, !P1 ;  /* 0x0000001409137207 */ /* 0x000fe40004800000 */
[----:B------:R-:W-:Y:S01]  /*1f10*/  SEL R7, R11, R22, !P1 ;  /* 0x000000160b077207 */ /* 0x000fe20004800000 */
[----:B----4-:R-:W-:-:S04]  /*1f20*/  IMAD.HI.U32 R20, R17, R2, RZ ;  /* 0x0000000211147227 */ /* 0x010fc800078e00ff */
[----:B------:R-:W-:Y:S01]  /*1f30*/  IMAD.HI.U32 R6, R19, R2, RZ ;  /* 0x0000000213067227 */ /* 0x000fe200078e00ff */
[----:B------:R-:W-:-:S04]  /*1f40*/  @P3 SHF.R.U32.HI R17, RZ, R3, R20 ;  /* 0x00000003ff113219 */ /* 0x000fc80000011614 */
[----:B------:R-:W-:Y:S01]  /*1f50*/  @P3 SHF.R.U32.HI R19, RZ, R3, R6 ;  /* 0x00000003ff133219 */ /* 0x000fe20000011606 */
[----:B------:R-:W-:-:S04]  /*1f60*/  IMAD R17, R40, R17, RZ ;  /* 0x0000001128117224 */ /* 0x000fc800078e02ff */
[----:B------:R-:W-:Y:S01]  /*1f70*/  IMAD R6, R40, R19, RZ ;  /* 0x0000001328067224 */ /* 0x000fe200078e02ff */
[C---:B------:R-:W-:Y:S02]  /*1f80*/  ISETP.GE.AND P0, PT, R5.reuse, R17, PT ;  /* 0x000000110500720c */ /* 0x040fe40003f06270 */
[----:B------:R-:W-:Y:S02]  /*1f90*/  IADD3 R17, PT, PT, -R5, RZ, RZ ;  /* 0x000000ff05117210 */ /* 0x000fe40007ffe1ff */
[----:B------:R-:W-:Y:S01]  /*1fa0*/  ISETP.GE.OR P0, PT, R7, R6, P0 ;  /* 0x000000060700720c */ /* 0x000fe20000706670 */
[----:B------:R-:W-:-:S04]  /*1fb0*/  IMAD.HI.U32 R6, R5, R2, RZ ;  /* 0x0000000205067227 */ /* 0x000fc800078e00ff */
[----:B------:R-:W-:Y:S01]  /*1fc0*/  IMAD R8, R4, R17, R8 ;  /* 0x0000001104087224 */ /* 0x000fe200078e0208 */
[----:B------:R-:W-:-:S04]  /*1fd0*/  SHF.R.U32.HI R6, RZ, R3, R6 ;  /* 0x00000003ff067219 */ /* 0x000fc80000011606 */
[----:B------:R-:W-:-:S03]  /*1fe0*/  SEL R6, R5, R6, !P3 ;  /* 0x0000000605067207 */ /* 0x000fc60005800000 */
[----:B------:R-:W-:-:S04]  /*1ff0*/  @!P0 IMAD.HI.U32 R16, R7, R2, RZ ;  /* 0x0000000207108227 */ /* 0x000fc800078e00ff */
[----:B------:R-:W-:Y:S01]  /*2000*/  IMAD.MOV R2, RZ, RZ, -R6 ;  /* 0x000000ffff027224 */ /* 0x000fe200078e0a06 */
[----:B------:R-:W-:-:S03]  /*2010*/  @!P0 SHF.R.U32.HI R16, RZ, R3, R16 ;  /* 0x00000003ff108219 */ /* 0x000fc60000011610 */
[----:B------:R-:W-:Y:S01]  /*2020*/  IMAD R2, R40, R2, R5 ;  /* 0x0000000228027224 */ /* 0x000fe200078e0205 */
[----:B------:R-:W-:-:S05]  /*2030*/  @!P0 SEL R3, R7, R16, !P3 ;  /* 0x0000001007038207 */ /* 0x000fca0005800000 */
[--C-:B------:R-:W-:Y:S02]  /*2040*/  @!P0 IMAD.IADD R6, R6, 0x1, -R3.reuse ;  /* 0x0000000106068824 */ /* 0x100fe400078e0a03 */
[----:B------:R-:W-:Y:S01]  /*2050*/  @!P0 IMAD R3, R2, R19, R3 ;  /* 0x0000001302038224 */ /* 0x000fe200078e0203 */
[----:B------:R-:W-:Y:S01]  /*2060*/  IADD3 R2, PT, PT, -R7, RZ, RZ ;  /* 0x000000ff07027210 */ /* 0x000fe20007ffe1ff */
[----:B------:R-:W-:Y:S02]  /*2070*/  @!P0 IMAD R5, R40, R6, R7 ;  /* 0x0000000628058224 */ /* 0x000fe400078e0207 */
[----:B------:R-:W-:Y:S02]  /*2080*/  @!P0 IMAD.MOV.U32 R7, RZ, RZ, R3 ;  /* 0x000000ffff078224 */ /* 0x000fe400078e0003 */
[----:B------:R-:W-:Y:S02]  /*2090*/  IMAD R2, R18, R2, R11 ;  /* 0x0000000212027224 */ /* 0x000fe400078e020b */
[----:B------:R-:W-:-:S02]  /*20a0*/  IMAD R8, R5, R4, R8 ;  /* 0x0000000405087224 */ /* 0x000fc400078e0208 */
[----:B------:R-:W-:Y:S02]  /*20b0*/  IMAD R11, R7, R18, R2 ;  /* 0x00000012070b7224 */ /* 0x000fe400078e0202 */
.L_x_33:
[----:B------:R-:W1:Y:S02]  /*20c0*/  LDCU UR8, c[0x0][0xb30] ;  /* 0x00016600ff0877ac */ /* 0x000e640008000800 */
[----:B-1----:R-:W-:-:S09]  /*20d0*/  UISETP.NE.AND UP0, UPT, UR8, 0x1, UPT ;  /* 0x000000010800788c */ /* 0x002fd2000bf05270 */
[----:B------:R-:W-:Y:S05]  /*20e0*/  BRA.U UP0, `(.L_x_34) ;  /* 0x0000000100407547 */ /* 0x000fea000b800000 */
[----:B------:R-:W1:Y:S08]  /*20f0*/  LDC.64 R4, c[0x0][0xb10] ;  /* 0x0002c400ff047b82 */ /* 0x000e700000000a00 */
[----:B------:R-:W2:Y:S08]  /*2100*/  LDC.64 R2, c[0x0][0xb18] ;  /* 0x0002c600ff027b82 */ /* 0x000eb00000000a00 */
[----:B------:R-:W3:Y:S08]  /*2110*/  LDC R6, c[0x0][0xb20] ;  /* 0x0002c800ff067b82 */ /* 0x000ef00000000800 */
[----:B------:R-:W4:Y:S01]  /*2120*/  LDC R16, c[0x0][0xb0c] ;  /* 0x0002c300ff107b82 */ /* 0x000f220000000800 */
[----:B-1----:R-:W-:-:S05]  /*2130*/  IMAD.HI.U32 R4, R11, R4, RZ ;  /* 0x000000040b047227 */ /* 0x002fca00078e00ff */
[----:B------:R-:W-:Y:S01]  /*2140*/  SHF.R.U32.HI R4, RZ, R5, R4 ;  /* 0x00000005ff047219 */ /* 0x000fe20000011604 */
[----:B--2---:R-:W-:Y:S01]  /*2150*/  IMAD.HI.U32 R3, R8, R3, RZ ;  /* 0x0000000308037227 */ /* 0x004fe200078e00ff */
[----:B------:R-:W-:-:S04]  /*2160*/  ISETP.NE.AND P0, PT, R2, 0x1, PT ;  /* 0x000000010200780c */ /* 0x000fc80003f05270 */
[----:B---3--:R-:W-:-:S04]  /*2170*/  SHF.R.U32.HI R3, RZ, R6, R3 ;  /* 0x00000006ff037219 */ /* 0x008fc80000011603 */
[----:B------:R-:W-:Y:S02]  /*2180*/  SEL R3, R8, R3, !P0 ;  /* 0x0000000308037207 */ /* 0x000fe40004000000 */
[----:B----4-:R-:W-:-:S04]  /*2190*/  ISETP.NE.AND P1, PT, R16, 0x1, PT ;  /* 0x000000011000780c */ /* 0x010fc80003f25270 */
[----:B------:R-:W-:-:S05]  /*21a0*/  SEL R4, R11, R4, !P1 ;  /* 0x000000040b047207 */ /* 0x000fca0004800000 */
[----:B------:R-:W-:Y:S02]  /*21b0*/  IMAD.IADD R5, R3, 0x1, -R4 ;  /* 0x0000000103057824 */ /* 0x000fe400078e0a04 */
[----:B------:R-:W-:Y:S02]  /*21c0*/  IMAD.IADD R3, R4, 0x1, -R3 ;  /* 0x0000000104037824 */ /* 0x000fe400078e0a03 */
[----:B------:R-:W-:Y:S02]  /*21d0*/  IMAD R11, R5, R16, R11 ;  /* 0x00000010050b7224 */ /* 0x000fe400078e020b */
[----:B------:R-:W-:-:S07]  /*21e0*/  IMAD R8, R3, R2, R8 ;  /* 0x0000000203087224 */ /* 0x000fce00078e0208 */
.L_x_34:
[----:B------:R-:W-:Y:S01]  /*21f0*/  VIADD R14, R14, 0x1 ;  /* 0x000000010e0e7836 */ /* 0x000fe20000000000 */
[----:B------:R-:W-:Y:S01]  /*2200*/  PLOP3.LUT P1, PT, PT, PT, PT, 0x80, 0x8 ;  /* 0x000000000008781c */ /* 0x000fe20003f2f070 */
[----:B------:R-:W-:Y:S02]  /*2210*/  IMAD.IADD R97, R11, 0x1, R90 ;  /* 0x000000010b617824 */ /* 0x000fe400078e025a */
[----:B------:R-:W-:Y:S01]  /*2220*/  IMAD.IADD R91, R8, 0x1, R79 ;  /* 0x00000001085b7824 */ /* 0x000fe200078e024f */
[----:B------:R-:W-:-:S04]  /*2230*/  ISETP.NE.AND P0, PT, R14, 0x2, PT ;  /* 0x000000020e00780c */ /* 0x000fc80003f05270 */
[----:B------:R-:W-:Y:S02]  /*2240*/  SEL R2, RZ, 0x1, P0 ;  /* 0x00000001ff027807 */ /* 0x000fe40000000000 */
[----:B------:R-:W-:Y:S02]  /*2250*/  SEL R14, R14, RZ, P0 ;  /* 0x000000ff0e0e7207 */ /* 0x000fe40000000000 */
[----:B------:R-:W-:Y:S01]  /*2260*/  LOP3.LUT R13, R13, R2, RZ, 0x3c, !PT ;  /* 0x000000020d0d7212 */ /* 0x000fe200078e3cff */
[----:B------:R-:W-:Y:S06]  /*2270*/  @P2 BRA `(.L_x_35) ;  /* 0xfffffff000a02947 */ /* 0x000fec000383ffff */
[----:B------:R-:W-:Y:S01]  /*2280*/  UIADD3 UR4, UPT, UPT, UR4, 0x28, URZ ;  /* 0x0000002804047890 */ /* 0x000fe2000fffe0ff */
[----:B------:R-:W-:-:S03]  /*2290*/  SHF.L.U32 R3, R15, 0x1f, RZ ;  /* 0x0000001f0f037819 */ /* 0x000fc600000006ff */
[----:B------:R-:W-:-:S09]  /*22a0*/  ULEA UR5, UR6, UR4, 0x3 ;  /* 0x0000000406057291 */ /* 0x000fd2000f8e18ff */
[----:B------:R-:W1:Y:S02]  /*22b0*/  SYNCS.PHASECHK.TRANS64.TRYWAIT P0, [UR5], R3 ;  /* 0x00000003ff0075a7 */ /* 0x000e640008001105 */
[----:B-1----:R-:W-:Y:S05]  /*22c0*/  @!P0 BRA `(.L_x_36) ;  /* 0x0000003c00d48947 */ /* 0x002fea0003800000 */
.L_x_101:
[----:B------:R-:W-:-:S04]  /*22d0*/  UIADD3 UR6, UPT, UPT, UR6, 0x1, URZ ;  /* 0x0000000106067890 */ /* 0x000fc8000fffe0ff */
[----:B------:R-:W-:-:S04]  /*22e0*/  UISETP.NE.AND UP0, UPT, UR6, 0x5, UPT ;  /* 0x000000050600788c */ /* 0x000fc8000bf05270 */
[----:B------:R-:W-:Y:S02]  /*22f0*/  USEL UR7, URZ, 0x1, UP0 ;  /* 0x00000001ff077887 */ /* 0x000fe40008000000 */
[----:B------:R-:W-:-:S04]  /*2300*/  USEL UR6, UR6, URZ, UP0 ;  /* 0x000000ff06067287 */ /* 0x000fc80008000000 */
[----:B------:R-:W-:Y:S01]  /*2310*/  ULEA UR5, UR6, UR4, 0x3 ;  /* 0x0000000406057291 */ /* 0x000fe2000f8e18ff */
[----:B------:R-:W-:-:S04]  /*2320*/  LOP3.LUT R2, R15, UR7, RZ, 0x3c, !PT ;  /* 0x000000070f027c12 */ /* 0x000fc8000f8e3cff */
[----:B-1----:R-:W-:-:S04]  /*2330*/  SHF.L.U32 R3, R2, 0x1f, RZ ;  /* 0x0000001f02037819 */ /* 0x002fc800000006ff */
[----:B------:R-:W1:Y:S02]  /*2340*/  SYNCS.PHASECHK.TRANS64.TRYWAIT P0, [UR5], R3 ;  /* 0x00000003ff0075a7 */ /* 0x000e640008001105 */
[----:B-1----:R-:W-:Y:S05]  /*2350*/  @!P0 BRA `(.L_x_37) ;  /* 0x0000003c00c88947 */ /* 0x002fea0003800000 */
.L_x_103:
        /* <DEDUP_REMOVED lines=9> */
.L_x_105:
        /* <DEDUP_REMOVED lines=9> */
.L_x_107:
[----:B------:R-:W-:-:S04]  /*2480*/  UIADD3 UR6, UPT, UPT, UR6, 0x1, URZ ;  /* 0x0000000106067890 */ /* 0x000fc8000fffe0ff */
[----:B------:R-:W-:-:S04]  /*2490*/  UISETP.NE.AND UP0, UPT, UR6, 0x5, UPT ;  /* 0x000000050600788c */ /* 0x000fc8000bf05270 */
[----:B------:R-:W-:Y:S02]  /*24a0*/  USEL UR5, URZ, 0x1, UP0 ;  /* 0x00000001ff057887 */ /* 0x000fe40008000000 */
[----:B------:R-:W-:-:S04]  /*24b0*/  USEL UR6, UR6, URZ, UP0 ;  /* 0x000000ff06067287 */ /* 0x000fc80008000000 */
[----:B------:R-:W-:Y:S01]  /*24c0*/  ULEA UR6, UR6, UR4, 0x3 ;  /* 0x0000000406067291 */ /* 0x000fe2000f8e18ff */
[----:B-1----:R-:W-:-:S04]  /*24d0*/  LOP3.LUT R3, R2, UR5, RZ, 0x3c, !PT ;  /* 0x0000000502037c12 */ /* 0x002fc8000f8e3cff */
[----:B------:R-:W-:Y:S01]  /*24e0*/  SHF.L.U32 R3, R3, 0x1f, RZ ;  /* 0x0000001f03037819 */ /* 0x000fe200000006ff */
[----:B----4-:R-:W-:-:S07]  /*24f0*/  IMAD.U32 R0, RZ, RZ, UR6 ;  /* 0x00000006ff007e24 */ /* 0x010fce000f8e00ff */
.L_x_40:
[----:B-1----:R1:W2:Y:S02]  /*2500*/  SYNCS.PHASECHK.TRANS64.TRYWAIT P0, [R0+URZ], R3 ;  /* 0x00000003000075a7 */ /* 0x0022a400080011ff */
[----:B--2---:R-:W-:Y:S05]  /*2510*/  @!P0 NANOSLEEP.SYNCS 0x989680 ;  /* 0x009896800000895d */ /* 0x004fea0003900000 */
[----:B------:R-:W2:Y:S02]  /*2520*/  @!P0 SYNCS.PHASECHK.TRANS64 P0, [R0+URZ], R3 ;  /* 0x00000003000085a7 */ /* 0x000ea400080010ff */
[----:B--2---:R-:W-:Y:S05]  /*2530*/  @P0 EXIT ;  /* 0x000000000000094d */ /* 0x004fea0003800000 */
[----:B------:R-:W-:Y:S05]  /*2540*/  BRA `(.L_x_40) ;  /* 0xfffffffc00ec7947 */ /* 0x000fea000383ffff */
.L_x_17:
[----:B------:R-:W-:-:S04]  /*2550*/  UISETP.NE.AND UP1, UPT, UR37, URZ, UPT ;  /* 0x000000ff2500728c */ /* 0x000fc8000bf25270 */
[----:B------:R-:W-:-:S09]  /*2560*/  UISETP.NE.OR UP1, UPT, UR8, 0x1, UP1 ;  /* 0x000000010800788c */ /* 0x000fd20008f25670 */
[----:B------:R-:W-:Y:S05]  /*2570*/  BRA.U UP1, `(.L_x_41) ;  /* 0x0000000501487547 */ /* 0x000fea000b800000 */
[----:B------:R-:W-:Y:S01]  /*2580*/  ISETP.NE.AND P2, PT, R2, RZ, PT ;  /* 0x000000ff0200720c */ /* 0x000fe20003f45270 */
[----:B------:R-:W-:Y:S01]  /*2590*/  IMAD.MOV.U32 R12, RZ, RZ, 0x1 ;  /* 0x00000001ff0c7424 */ /* 0x000fe200078e00ff */
[----:B------:R-:W-:Y:S02]  /*25a0*/  CS2R R10, SRZ ;  /* 0x00000000000a7805 */ /* 0x000fe4000001ff00 */
[----:B------:R-:W-:Y:S01]  /*25b0*/  CS2R R8, SRZ ;  /* 0x0000000000087805 */ /* 0x000fe2000001ff00 */
[----:B------:R-:W-:Y:S01]  /*25c0*/  UMOV UR4, 0x400 ;  /* 0x0000040000047882 */ /* 0x000fe20000000000 */
[----:B------:R-:W-:Y:S01]  /*25d0*/  UMOV UR6, URZ ;  /* 0x000000ff00067c82 */ /* 0x000fe20008000000 */
[----:B------:R-:W-:-:S12]  /*25e0*/  ULEA UR37, UR37, UR4, 0x18 ;  /* 0x0000000425257291 */ /* 0x000fd8000f8ec0ff */
.L_x_45:
[----:B------:R-:W-:Y:S02]  /*25f0*/  LEA R0, R8, UR37, 0x3 ;  /* 0x0000002508007c11 */ /* 0x000fe4000f8e18ff */
[----:B------:R-:W-:-:S03]  /*2600*/  SHF.L.U32 R5, R9, 0x1f, RZ ;  /* 0x0000001f09057819 */ /* 0x000fc600000006ff */
[----:B------:R-:W-:Y:S01]  /*2610*/  VIADD R4, R0, 0xe0 ;  /* 0x000000e000047836 */ /* 0x000fe20000000000 */
[----:B------:R-:W1:Y:S02]  /*2620*/  SYNCS.PHASECHK.TRANS64.TRYWAIT P0, [R0+URZ+0xd0], R5 ;  /* 0x0000d005000075a7 */ /* 0x000e6400080011ff */
[----:B-1----:R-:W-:Y:S05]  /*2630*/  @!P0 BRA `(.L_x_42) ;  /* 0x0000003c00588947 */ /* 0x002fea0003800000 */
.L_x_108:
[----:B------:R-:W-:Y:S01]  /*2640*/  ULEA UR5, UR6, UR37, 0x3 ;  /* 0x0000002506057291 */ /* 0x000fe2000f8e18ff */
[----:B------:R-:W-:Y:S02]  /*2650*/  PRMT R4, RZ, 0x654, R4 ;  /* 0x00000654ff047816 */ /* 0x000fe40000000004 */
[----:B-1----:R-:W-:Y:S01]  /*2660*/  SHF.L.U32 R5, R12, 0x1f, RZ ;  /* 0x0000001f0c057819 */ /* 0x002fe200000006ff */
[----:B------:R-:W-:Y:S01]  /*2670*/  UIADD3 UR4, UPT, UPT, UR5, 0x70, URZ ;  /* 0x0000007005047890 */ /* 0x000fe2000fffe0ff */
[----:B------:R1:W-:Y:S05]  /*2680*/  SYNCS.ARRIVE.TRANS64.RED.A1T0 RZ, [R4+URZ], RZ ;  /* 0x000000ff04ff79a7 */ /* 0x0003ea00081004ff */
[----:B------:R-:W-:Y:S01]  /*2690*/  IMAD.U32 R7, RZ, RZ, UR4 ;  /* 0x00000004ff077e24 */ /* 0x000fe2000f8e00ff */
[----:B------:R-:W2:Y:S04]  /*26a0*/  SYNCS.PHASECHK.TRANS64.TRYWAIT P0, [UR5+0x80], R5 ;  /* 0x00008005ff0075a7 */ /* 0x000ea80008001105 */
[----:B------:R-:W-:Y:S01]  /*26b0*/  PRMT R6, R2, 0x654, R7 ;  /* 0x0000065402067816 */ /* 0x000fe20000000007 */
[----:B-1----:R-:W-:Y:S01]  /*26c0*/  @!P2 IMAD.MOV.U32 R4, RZ, RZ, 0x10 ;  /* 0x00000010ff04a424 */ /* 0x002fe200078e00ff */
[----:B--2---:R-:W-:Y:S06]  /*26d0*/  @!P0 BRA `(.L_x_43) ;  /* 0x0000003c00448947 */ /* 0x004fec0003800000 */
.L_x_110:
[----:B------:R-:W-:Y:S01]  /*26e0*/  ULEA UR4, UR6, UR37, 0x4 ;  /* 0x0000002506047291 */ /* 0x000fe2000f8e20ff */
[----:B------:R-:W-:Y:S01]  /*26f0*/  SEL R3, R6, R3, !P2 ;  /* 0x0000000306037207 */ /* 0x000fe20005000000 */
[----:B------:R-:W-:Y:S01]  /*2700*/  UIADD3 UR5, UPT, UPT, UR5, 0x70, URZ ;  /* 0x0000007005057890 */ /* 0x000fe2000fffe0ff */
[----:B-1----:R-:W-:Y:S01]  /*2710*/  LEA R0, R11, UR37, 0x3 ;  /* 0x000000250b007c11 */ /* 0x002fe2000f8e18ff */
[----:B------:R-:W-:Y:S01]  /*2720*/  UIADD3 UR4, UPT, UPT, UR4, 0x100, URZ ;  /* 0x0000010004047890 */ /* 0x000fe2000fffe0ff */
[----:B------:R-:W-:Y:S01]  /*2730*/  SHF.L.U32 R5, R10, 0x1f, RZ ;  /* 0x0000001f0a057819 */ /* 0x000fe200000006ff */
[----:B------:R1:W-:Y:S01]  /*2740*/  @!P2 SYNCS.ARRIVE.TRANS64.RED RZ, [R3+URZ], R4 ;  /* 0x0000000403ffa9a7 */ /* 0x0003e200080004ff */
[----:B------:R-:W-:Y:S01]  /*2750*/  UIADD3 UR6, UPT, UPT, UR6, 0x1, URZ ;  /* 0x0000000106067890 */ /* 0x000fe2000fffe0ff */
[----:B------:R-:W-:-:S03]  /*2760*/  VIADD R8, R8, 0x1 ;  /* 0x0000000108087836 */ /* 0x000fc60000000000 */
[----:B------:R-:W-:Y:S02]  /*2770*/  UISETP.NE.AND UP0, UPT, UR6, 0x2, UPT ;  /* 0x000000020600788c */ /* 0x000fe4000bf05270 */
[----:B------:R-:W-:Y:S06]  /*2780*/  UGETNEXTWORKID.BROADCAST [UR4], [UR5] ;  /* 0x00000000040073ca */ /* 0x000fec0008000100 */
[----:B------:R-:W-:Y:S01]  /*2790*/  USEL UR4, URZ, 0x1, UP0 ;  /* 0x00000001ff047887 */ /* 0x000fe20008000000 */
[----:B------:R-:W-:Y:S01]  /*27a0*/  ISETP.NE.AND P0, PT, R8, 0x2, PT ;  /* 0x000000020800780c */ /* 0x000fe20003f05270 */
[----:B------:R-:W-:Y:S01]  /*27b0*/  USEL UR6, UR6, URZ, UP0 ;  /* 0x000000ff06067287 */ /* 0x000fe20008000000 */
[----:B------:R-:W2:Y:S03]  /*27c0*/  SYNCS.PHASECHK.TRANS64.TRYWAIT P1, [R0+URZ+0x70], R5 ;  /* 0x00007005000075a7 */ /* 0x000ea600080211ff */
[----:B------:R-:W-:Y:S01]  /*27d0*/  LOP3.LUT R12, R12, UR4, RZ, 0x3c, !PT ;  /* 0x000000040c0c7c12 */ /* 0x000fe2000f8e3cff */
[----:B-12---:R-:W-:Y:S07]  /*27e0*/  @!P1 BRA `(.L_x_44) ;  /* 0x0000003c00189947 */ /* 0x006fee0003800000 */
.L_x_111:
[C---:B------:R-:W-:Y:S01]  /*27f0*/  LEA R4, R11.reuse, UR37, 0x4 ;  /* 0x000000250b047c11 */ /* 0x040fe2000f8e20ff */
[----:B-1----:R-:W-:Y:S01]  /*2800*/  VIADD R0, R0, 0x80 ;  /* 0x0000008000007836 */ /* 0x002fe20000000000 */
[----:B------:R-:W-:Y:S01]  /*2810*/  SEL R8, R8, RZ, P0 ;  /* 0x000000ff08087207 */ /* 0x000fe20000000000 */
[----:B------:R-:W-:-:S03]  /*2820*/  VIADD R11, R11, 0x1 ;  /* 0x000000010b0b7836 */ /* 0x000fc60000000000 */
[----:B------:R-:W1:Y:S01]  /*2830*/  LDS.128 R4, [R4+0x100] ;  /* 0x0001000004047984 */ /* 0x000e620000000c00 */
[----:B------:R-:W-:Y:S02]  /*2840*/  PRMT R0, RZ, 0x654, R0 ;  /* 0x00000654ff007816 */ /* 0x000fe40000000000 */
[C---:B------:R-:W-:Y:S01]  /*2850*/  ISETP.NE.AND P1, PT, R11.reuse, 0x2, PT ;  /* 0x000000020b00780c */ /* 0x040fe20003f25270 */
[----:B------:R-:W-:Y:S01]  /*2860*/  @!PT LDS RZ, [RZ] ;  /* 0x00000000fffff984 */ /* 0x000fe20000000800 */
[----:B------:R-:W-:Y:S01]  /*2870*/  @!PT LDS RZ, [RZ] ;  /* 0x00000000fffff984 */ /* 0x000fe20000000800 */
[----:B------:R-:W-:Y:S01]  /*2880*/  @!PT LDS RZ, [RZ] ;  /* 0x00000000fffff984 */ /* 0x000fe20000000800 */
[----:B------:R-:W-:Y:S01]  /*2890*/  @!PT LDS RZ, [RZ] ;  /* 0x00000000fffff984 */ /* 0x000fe20000000800 */
[----:B------:R2:W-:Y:S06]  /*28a0*/  MEMBAR.ALL.CTA ;  /* 0x0000000000007992 */ /* 0x0005ec0000008000 */
[----:B--2---:R-:W2:Y:S01]  /*28b0*/  FENCE.VIEW.ASYNC.S ;  /* 0x00000000000073c6 */ /* 0x004ea20000000000 */
[----:B------:R-:W-:Y:S01]  /*28c0*/  SEL R11, R11, RZ, P1 ;  /* 0x000000ff0b0b7207 */ /* 0x000fe20000800000 */
[----:B--2---:R2:W-:Y:S01]  /*28d0*/  SYNCS.ARRIVE.TRANS64.RED.A1T0 RZ, [R0+URZ], RZ ;  /* 0x000000ff00ff79a7 */ /* 0x0045e200081004ff */
[----:B-1----:R-:W-:-:S02]  /*28e0*/  LOP3.LUT P3, RZ, R6, 0x1, RZ, 0xc0, !PT ;  /* 0x0000000106ff7812 */ /* 0x002fc4000786c0ff */
[----:B------:R-:W-:-:S04]  /*28f0*/  SEL R5, RZ, 0x1, P1 ;  /* 0x00000001ff057807 */ /* 0x000fc80000800000 */
[----:B------:R-:W-:Y:S02]  /*2900*/  LOP3.LUT R10, R10, R5, RZ, 0x3c, !PT ;  /* 0x000000050a0a7212 */ /* 0x000fe400078e3cff */
[----:B--2---:R-:W-:-:S04]  /*2910*/  SEL R0, RZ, 0x1, P0 ;  /* 0x00000001ff007807 */ /* 0x004fc80000000000 */
[----:B------:R-:W-:Y:S01]  /*2920*/  LOP3.LUT R9, R9, R0, RZ, 0x3c, !PT ;  /* 0x0000000009097212 */ /* 0x000fe200078e3cff */
[----:B------:R-:W-:Y:S06]  /*2930*/  @P3 BRA `(.L_x_45) ;  /* 0xfffffffc002c3947 */ /* 0x000fec000383ffff */
[----:B------:R-:W-:Y:S01]  /*2940*/  ULEA UR5, UR6, UR37, 0x3 ;  /* 0x0000002506057291 */ /* 0x000fe2000f8e18ff */
[----:B------:R-:W-:-:S08]  /*2950*/  SHF.L.U32 R3, R12, 0x1f, RZ ;  /* 0x0000001f0c037819 */ /* 0x000fd000000006ff */
[----:B------:R-:W1:Y:S02]  /*2960*/  SYNCS.PHASECHK.TRANS64 P0, [UR5+0x80], R3 ;  /* 0x00008003ff0075a7 */ /* 0x000e640008001005 */
[----:B-1----:R-:W-:Y:S05]  /*2970*/  @P0 BRA `(.L_x_46) ;  /* 0x0000000000080947 */ /* 0x002fea0003800000 */
[----:B------:R-:W1:Y:S02]  /*2980*/  SYNCS.PHASECHK.TRANS64.TRYWAIT P0, [UR5+0x80], R3 ;  /* 0x00008003ff0075a7 */ /* 0x000e640008001105 */
[----:B-1----:R-:W-:Y:S05]  /*2990*/  @!P0 BRA `(.L_x_47) ;  /* 0x0000003800c08947 */ /* 0x002fea0003800000 */
.L_x_46:
[----:B------:R-:W-:-:S04]  /*29a0*/  UIADD3 UR4, UPT, UPT, UR6, 0x1, URZ ;  /* 0x0000000106047890 */ /* 0x000fc8000fffe0ff */
[----:B------:R-:W-:-:S04]  /*29b0*/  UISETP.NE.AND UP0, UPT, UR4, 0x2, UPT ;  /* 0x000000020400788c */ /* 0x000fc8000bf05270 */
[----:B------:R-:W-:Y:S02]  /*29c0*/  USEL UR7, URZ, 0x1, UP0 ;  /* 0x00000001ff077887 */ /* 0x000fe40008000000 */
[----:B------:R-:W-:-:S04]  /*29d0*/  USEL UR4, UR4, URZ, UP0 ;  /* 0x000000ff04047287 */ /* 0x000fc80008000000 */
[----:B------:R-:W-:Y:S01]  /*29e0*/  ULEA UR4, UR4, UR37, 0x3 ;  /* 0x0000002504047291 */ /* 0x000fe2000f8e18ff */
[----:B-1----:R-:W-:-:S04]  /*29f0*/  LOP3.LUT R3, R12, UR7, RZ, 0x3c, !PT ;  /* 0x000000070c037c12 */ /* 0x002fc8000f8e3cff */
[----:B------:R-:W-:-:S04]  /*2a00*/  SHF.L.U32 R0, R3, 0x1f, RZ ;  /* 0x0000001f03007819 */ /* 0x000fc800000006ff */
[----:B------:R-:W1:Y:S02]  /*2a10*/  SYNCS.PHASECHK.TRANS64 P0, [UR4+0x80], R0 ;  /* 0x00008000ff0075a7 */ /* 0x000e640008001004 */
[----:B-1----:R-:W-:Y:S05]  /*2a20*/  @P0 EXIT ;  /* 0x000000000000094d */ /* 0x002fea0003800000 */
[----:B------:R-:W-:Y:S02]  /*2a30*/  SHF.L.U32 R3, R3, 0x1f, RZ ;  /* 0x0000001f03037819 */ /* 0x000fe400000006ff */
[----:B------:R-:W-:-:S07]  /*2a40*/  MOV R0, UR4 ;  /* 0x0000000400007c02 */ /* 0x000fce0008000f00 */
.L_x_48:
[----:B-1----:R1:W2:Y:S02]  /*2a50*/  SYNCS.PHASECHK.TRANS64.TRYWAIT P0, [R0+URZ+0x80], R3 ;  /* 0x00008003000075a7 */ /* 0x0022a400080011ff */
[----:B--2---:R-:W-:Y:S05]  /*2a60*/  @!P0 NANOSLEEP.SYNCS 0x989680 ;  /* 0x009896800000895d */ /* 0x004fea0003900000 */
[----:B------:R-:W2:Y:S02]  /*2a70*/  @!P0 SYNCS.PHASECHK.TRANS64 P0, [R0+URZ+0x80], R3 ;  /* 0x00008003000085a7 */ /* 0x000ea400080010ff */
[----:B--2---:R-:W-:Y:S05]  /*2a80*/  @P0 EXIT ;  /* 0x000000000000094d */ /* 0x004fea0003800000 */
[----:B------:R-:W-:Y:S05]  /*2a90*/  BRA `(.L_x_48) ;  /* 0xfffffffc00ec7947 */ /* 0x000fea000383ffff */
.L_x_41:
[----:B------:R-:W-:-:S09]  /*2aa0*/  UISETP.NE.AND UP1, UPT, UR8, URZ, UPT ;  /* 0x000000ff0800728c */ /* 0x000fd2000bf25270 */
[----:B------:R-:W-:Y:S05]  /*2ab0*/  BRA.U UP1, `(.L_x_49) ;  /* 0x0000000d01787547 */ /* 0x000fea000b800000 */
[----:B------:R-:W-:Y:S01]  /*2ac0*/  UMOV UR4, 0x40 ;  /* 0x0000004000047882 */ /* 0x000fe20000000000 */
[----:B------:R-:W-:Y:S01]  /*2ad0*/  NOP ;  /* 0x0000000000007918 */ /* 0x000fe20000000000 */
[----:B------:R-:W-:Y:S01]  /*2ae0*/  ULEA UR4, UR37, UR4, 0x18 ;  /* 0x0000000425047291 */ /* 0x000fe2000f8ec0ff */
[----:B------:R-:W-:Y:S02]  /*2af0*/  UMOV UR5, 0x400 ;  /* 0x0000040000057882 */ /* 0x000fe40000000000 */
[----:B------:R-:W-:-:S06]  /*2b00*/  ULEA UR37, UR37, UR5, 0x18 ;  /* 0x0000000525257291 */ /* 0x000fcc000f8ec0ff */
[----:B------:R-:W1:Y:S02]  /*2b10*/  LDS.U8 R0, [UR4+0x1c] ;  /* 0x00001c04ff007984 */ /* 0x000e640008000000 */
[----:B-1----:R-:W-:-:S13]  /*2b20*/  ISETP.NE.AND P0, PT, R0, RZ, PT ;  /* 0x000000ff0000720c */ /* 0x002fda0003f05270 */
[----:B------:R-:W-:Y:S05]  /*2b30*/  @P0 BRA `(.L_x_50) ;  /* 0x0000000000580947 */ /* 0x000fea0003800000 */
[----:B------:R-:W-:-:S13]  /*2b40*/  ELECT P0, URZ, PT ;  /* 0x0000000000ff782f */ /* 0x000fda0003800000 */
[----:B------:R-:W-:Y:S05]  /*2b50*/  @!P0 BRA `(.L_x_51) ;  /* 0x0000000000608947 */ /* 0x000fea0003800000 */
[----:B------:R-:W-:Y:S01]  /*2b60*/  UMOV UR5, 0x10 ;  /* 0x0000001000057882 */ /* 0x000fe20000000000 */
[----:B------:R-:W-:Y:S01]  /*2b70*/  HFMA2 R0, -RZ, RZ, 0, 5.9604644775390625e-08 ;  /* 0x00000001ff007431 */ /* 0x000fe200000001ff */
[----:B------:R-:W-:-:S03]  /*2b80*/  MOV R2, 0xffff ;  /* 0x0000ffff00027802 */ /* 0x000fc60000000f00 */
[----:B------:R-:W-:Y:S04]  /*2b90*/  DEPBAR.LE SB1, 0x36 ;  /* 0x00009d800000791a */ /* 0x000fe80000000000 */
[----:B------:R-:W1:Y:S02]  /*2ba0*/  UTCATOMSWS.FIND_AND_SET.ALIGN UP0, UR5, UR5 ;  /* 0x00000005000575e3 */ /* 0x000e640008000800 */
[----:B-1----:R-:W-:Y:S01]  /*2bb0*/  MOV R3, UR5 ;  /* 0x0000000500037c02 */ /* 0x002fe20008000f00 */
[----:B------:R-:W-:Y:S06]  /*2bc0*/  BRA.U UP0, `(.L_x_52) ;  /* 0x0000000100187547 */ /* 0x000fec000b800000 */
.L_x_53:
[----:B------:R-:W-:Y:S05]  /*2bd0*/  NANOSLEEP 0x64 ;  /* 0x000000640000795d */ /* 0x000fea0003800000 */
[----:B------:R-:W-:-:S05]  /*2be0*/  UMOV UR5, 0x10 ;  /* 0x0000001000057882 */ /* 0x000fca0000000000 */
[----:B------:R-:W-:Y:S04]  /*2bf0*/  DEPBAR.LE SB1, 0x36 ;  /* 0x00009d800000791a */ /* 0x000fe80000000000 */
[----:B------:R-:W1:Y:S02]  /*2c00*/  UTCATOMSWS.FIND_AND_SET.ALIGN UP0, UR5, UR5 ;  /* 0x00000005000575e3 */ /* 0x000e640008000800 */
[----:B-1----:R-:W-:Y:S01]  /*2c10*/  MOV R3, UR5 ;  /* 0x0000000500037c02 */ /* 0x002fe20008000f00 */
[----:B------:R-:W-:Y:S05]  /*2c20*/  BRA.U !UP0, `(.L_x_53) ;  /* 0xfffffffd08e87547 */ /* 0x000fea000b83ffff */
.L_x_52:
[-C--:B------:R-:W-:Y:S02]  /*2c30*/  SHF.L.U32 R2, R2, R3.reuse, RZ ;  /* 0x0000000302027219 */ /* 0x080fe400000006ff */
[----:B------:R-:W-:Y:S01]  /*2c40*/  SHF.L.U32 R0, R0, R3, RZ ;  /* 0x0000000300007219 */ /* 0x000fe200000006ff */
[----:B------:R-:W-:Y:S02]  /*2c50*/  IMAD.SHL.U32 R3, R3, 0x20, RZ ;  /* 0x0000002003037824 */ /* 0x000fe400078e00ff */
[----:B------:R1:W-:Y:S04]  /*2c60*/  ATOMS.OR RZ, [UR4+0x14], R2 ;  /* 0x00001402ffff798c */ /* 0x0003e8000b000004 */
[----:B------:R1:W-:Y:S04]  /*2c70*/  ATOMS.OR RZ, [UR4+0x18], R0 ;  /* 0x00001800ffff798c */ /* 0x0003e8000b000004 */
[----:B------:R1:W-:Y:S01]  /*2c80*/  STS [UR37+0x120], R3 ;  /* 0x00012003ff007988 */ /* 0x0003e20008000825 */
[----:B------:R-:W-:Y:S05]  /*2c90*/  BRA `(.L_x_51) ;  /* 0x0000000000107947 */ /* 0x000fea0003800000 */
.L_x_50:
[----:B------:R-:W-:Y:S02]  /*2ca0*/  MOV R0, 0xffffffff ;  /* 0xffffffff00007802 */ /* 0x000fe40000000f00 */
[----:B------:R-:W-:-:S03]  /*2cb0*/  MOV R2, 0x2ce0 ;  /* 0x00002ce000027802 */ /* 0x000fc60000000f00 */
[----:B------:R1:W-:Y:S04]  /*2cc0*/  STS [UR37+0x120], R0 ;  /* 0x00012000ff007988 */ /* 0x0003e80008000825 */
[----:B-1-3-5:R-:W-:Y:S05]  /*2cd0*/  CALL.REL.NOINC `($__internal_1_$__cuda_sm10x_tcgen05_guardrail_trap_phase_invalid_during_alloc) ;  /* 0x0000003c003c7944 */ /* 0x02afea0003c00000 */
.L_x_51:
[----:B------:R-:W-:Y:S05]  /*2ce0*/  WARPSYNC.ALL ;  /* 0x0000000000007948 */ /* 0x000fea0003800000 */
[----:B------:R-:W2:Y:S01]  /*2cf0*/  S2UR UR6, SR_CgaCtaId ;  /* 0x00000000000679c3 */ /* 0x000ea20000008800 */
[----:B------:R-:W-:Y:S01]  /*2d00*/  UMOV UR4, 0x400 ;  /* 0x0000040000047882 */ /* 0x000fe20000000000 */
[----:B------:R-:W-:-:S06]  /*2d10*/  NOP ;  /* 0x0000000000007918 */ /* 0x000fcc0000000000 */
[----:B------:R-:W-:Y:S06]  /*2d20*/  BAR.ARV 0x6, 0xa0 ;  /* 0x0182800000007b1d */ /* 0x000fec0000002000 */
[----:B------:R-:W4:Y:S01]  /*2d30*/  LDCU UR7, c[0x0][0x38c] ;  /* 0x00007180ff0777ac */ /* 0x000f220008000800 */
[----:B------:R-:W-:Y:S01]  /*2d40*/  IMAD.MOV.U32 R11, RZ, RZ, 0x1 ;  /* 0x00000001ff0b7424 */ /* 0x000fe200078e00ff */
[----:B------:R-:W-:Y:S01]  /*2d50*/  CS2R R8, SRZ ;  /* 0x0000000000087805 */ /* 0x000fe2000001ff00 */
[----:B------:R-:W-:Y:S01]  /*2d60*/  IMAD.MOV.U32 R10, RZ, RZ, RZ ;  /* 0x000000ffff0a7224 */ /* 0x000fe200078e00ff */
[----:B------:R-:W-:Y:S01]  /*2d70*/  UMOV UR18, URZ ;  /* 0x000000ff00127c82 */ /* 0x000fe20008000000 */
[----:B------:R-:W-:Y:S01]  /*2d80*/  UMOV UR17, URZ ;  /* 0x000000ff00117c82 */ /* 0x000fe20008000000 */
[----:B------:R-:W-:Y:S01]  /*2d90*/  UMOV UR20, 0x0 ;  /* 0x0000000000147882 */ /* 0x000fe20000000000 */
[----:B------:R-:W-:Y:S01]  /*2da0*/  UMOV UR21, 0x4100490 ;  /* 0x0410049000157882 */ /* 0x000fe20000000000 */
[----:B--2---:R-:W-:Y:S01]  /*2db0*/  ULEA UR6, UR6, UR4, 0x18 ;  /* 0x0000000406067291 */ /* 0x004fe2000f8ec0ff */
[----:B------:R-:W2:Y:S03]  /*2dc0*/  LDCU UR4, c[0x0][0x38c] ;  /* 0x00007180ff0477ac */ /* 0x000ea60008000800 */
[----:B------:R-:W-:-:S02]  /*2dd0*/  UIADD3 UR11, UPT, UPT, UR6, 0x2400, URZ ;  /* 0x00002400060b7890 */ /* 0x000fc4000fffe0ff */
[----:B----4-:R-:W-:-:S03]  /*2de0*/  UIADD3 UR7, UPT, UPT, UR7, 0x1f, URZ ;  /* 0x0000001f07077890 */ /* 0x010fc6000fffe0ff */
[----:B-1----:R-:W1:Y:S01]  /*2df0*/  LDS R0, [UR6+0x120] ;  /* 0x00012006ff007984 */ /* 0x002e620008000800 */
[----:B------:R-:W-:Y:S02]  /*2e00*/  UIADD3 UR12, UPT, UPT, UR6, 0x4c00, URZ ;  /* 0x00004c00060c7890 */ /* 0x000fe4000fffe0ff */
[----:B------:R-:W-:Y:S02]  /*2e10*/  USHF.R.S32.HI UR5, URZ, 0x1f, UR7 ;  /* 0x0000001fff057899 */ /* 0x000fe40008011407 */
[----:B------:R-:W-:Y:S02]  /*2e20*/  USHF.R.U32.HI UR11, URZ, 0x4, UR11 ;  /* 0x00000004ff0b7899 */ /* 0x000fe4000801160b */
[----:B------:R-:W-:Y:S02]  /*2e30*/  ULEA.HI UR5, UR5, UR7, URZ, 0x5 ;  /* 0x0000000705057291 */ /* 0x000fe4000f8f28ff */
[----:B------:R-:W-:Y:S02]  /*2e40*/  USHF.R.U32.HI UR12, URZ, 0x4, UR12 ;  /* 0x00000004ff0c7899 */ /* 0x000fe4000801160c */
[----:B------:R-:W-:-:S02]  /*2e50*/  USHF.R.S32.HI UR5, URZ, 0x5, UR5 ;  /* 0x00000005ff057899 */ /* 0x000fc40008011405 */
[----:B------:R-:W-:Y:S02]  /*2e60*/  ULOP3.LUT UR11, UR11, 0x3fff, URZ, 0xc0, !UPT ;  /* 0x00003fff0b0b7892 */ /* 0x000fe4000f8ec0ff */
[----:B------:R-:W-:Y:S02]  /*2e70*/  UISETP.LT.AND UP0, UPT, UR5, 0x1, UPT ;  /* 0x000000010500788c */ /* 0x000fe4000bf01270 */
[----:B------:R-:W-:Y:S02]  /*2e80*/  ULOP3.LUT UR12, UR12, 0x3fff, URZ, 0xc0, !UPT ;  /* 0x00003fff0c0c7892 */ /* 0x000fe4000f8ec0ff */
[----:B------:R-:W-:Y:S02]  /*2e90*/  USEL UR10, UR5, 0x1, !UP0 ;  /* 0x00000001050a7887 */ /* 0x000fe4000c000000 */
[----:B------:R-:W-:Y:S02]  /*2ea0*/  ULOP3.LUT UR11, UR11, 0x10000, URZ, 0xfc, !UPT ;  /* 0x000100000b0b7892 */ /* 0x000fe4000f8efcff */
[----:B------:R-:W-:-:S02]  /*2eb0*/  ULOP3.LUT UR12, UR12, 0x10000, URZ, 0xfc, !UPT ;  /* 0x000100000c0c7892 */ /* 0x000fc4000f8efcff */
[----:B------:R-:W-:Y:S02]  /*2ec0*/  UIADD3 UR10, UPT, UPT, -UR10, URZ, URZ ;  /* 0x000000ff0a0a7290 */ /* 0x000fe4000fffe1ff */
[----:B--2---:R-:W-:Y:S01]  /*2ed0*/  UISETP.GE.AND UP3, UPT, UR4, 0x1, UPT ;  /* 0x000000010400788c */ /* 0x004fe2000bf66270 */
[----:B-1----:R-:W-:-:S15]  /*2ee0*/  R2UR UR19, R0 ;  /* 0x00000000001372ca */ /* 0x002fde00000e0000 */
.L_x_60:
[----:B------:R-:W-:Y:S02]  /*2ef0*/  LEA R0, R10, UR6, 0x3 ;  /* 0x000000060a007c11 */ /* 0x000fe4000f8e18ff */
[----:B------:R-:W-:Y:S02]  /*2f00*/  SHF.L.U32 R5, R9, 0x1f, RZ ;  /* 0x0000001f09057819 */ /* 0x000fe400000006ff */
[----:B------:R-:W-:Y:S01]  /*2f10*/  PLOP3.LUT P0, PT, PT, PT, UP3, 0x80, 0x8 ;  /* 0x000000000008781c */ /* 0x000fe20003f0f038 */
[----:B------:R-:W-:Y:S01]  /*2f20*/  VIADD R3, R0, 0x80 ;  /* 0x0000008000037836 */ /* 0x000fe20000000000 */
[----:B-1----:R-:W1:Y:S02]  /*2f30*/  SYNCS.PHASECHK.TRANS64.TRYWAIT P1, [R0+URZ+0x70], R5 ;  /* 0x00007005000075a7 */ /* 0x002e6400080211ff */
[----:B-1--4-:R-:W-:Y:S09]  /*2f40*/  @!P1 BRA `(.L_x_54) ;  /* 0x00000034006c9947 */ /* 0x012ff20003800000 */
.L_x_113:
[----:B------:R-:W-:Y:S01]  /*2f50*/  LEA R4, R10, UR6, 0x4 ;  /* 0x000000060a047c11 */ /* 0x000fe2000f8e20ff */
[----:B------:R-:W-:Y:S01]  /*2f60*/  @UP3 ULEA UR4, UR17, UR6, 0x3 ;  /* 0x0000000611043291 */ /* 0x000fe2000f8e18ff */
[----:B------:R-:W-:Y:S01]  /*2f70*/  PLOP3.LUT P2, PT, PT, PT, PT, 0x80, 0x8 ;  /* 0x000000000008781c */ /* 0x000fe20003f4f070 */
[----:B------:R-:W-:Y:S01]  /*2f80*/  ULEA UR9, UR18, UR6, 0x3 ;  /* 0x0000000612097291 */ /* 0x000fe2000f8e18ff */
[----:B------:R-:W-:Y:S02]  /*2f90*/  PRMT R3, RZ, 0x654, R3 ;  /* 0x00000654ff037816 */ /* 0x000fe40000000003 */
[----:B-1----:R-:W1:Y:S01]  /*2fa0*/  LDS.128 R4, [R4+0x100] ;  /* 0x0001000004047984 */ /* 0x002e620000000c00 */
[----:B------:R-:W-:Y:S02]  /*2fb0*/  @P0 SHF.L.U32 R2, R8, 0x1f, RZ ;  /* 0x0000001f08020819 */ /* 0x000fe400000006ff */
[----:B------:R-:W-:Y:S01]  /*2fc0*/  SHF.L.U32 R0, R11, 0x1f, RZ ;  /* 0x0000001f0b007819 */ /* 0x000fe200000006ff */
[----:B------:R-:W-:Y:S01]  /*2fd0*/  @!PT LDS RZ, [RZ] ;  /* 0x00000000fffff984 */ /* 0x000fe20000000800 */
[----:B------:R-:W-:Y:S01]  /*2fe0*/  @!PT LDS RZ, [RZ] ;  /* 0x00000000fffff984 */ /* 0x000fe20000000800 */
[----:B------:R-:W-:Y:S01]  /*2ff0*/  @!PT LDS RZ, [RZ] ;  /* 0x00000000fffff984 */ /* 0x000fe20000000800 */
[----:B------:R-:W-:Y:S01]  /*3000*/  @!PT LDS RZ, [RZ] ;  /* 0x00000000fffff984 */ /* 0x000fe20000000800 */
[----:B------:R2:W-:Y:S06]  /*3010*/  MEMBAR.ALL.CTA ;  /* 0x0000000000007992 */ /* 0x0005ec0000008000 */
[----:B--2---:R-:W2:Y:S02]  /*3020*/  FENCE.VIEW.ASYNC.S ;  /* 0x00000000000073c6 */ /* 0x004ea40000000000 */
[----:B--2---:R2:W-:Y:S01]  /*3030*/  SYNCS.ARRIVE.TRANS64.RED.A1T0 RZ, [R3+URZ], RZ ;  /* 0x000000ff03ff79a7 */ /* 0x0045e200081004ff */
[----:B------:R2:W4:Y:S01]  /*3040*/  @P0 SYNCS.PHASECHK.TRANS64.TRYWAIT P2, [UR4], R2 ;  /* 0x00000002ff0005a7 */ /* 0x0005220008041104 */
[----:B-1----:R-:W-:Y:S01]  /*3050*/  LOP3.LUT P1, RZ, R6, 0x1, RZ, 0xc0, !PT ;  /* 0x0000000106ff7812 */ /* 0x002fe2000782c0ff */
[----:B------:R-:W1:Y:S02]  /*3060*/  SYNCS.PHASECHK.TRANS64.TRYWAIT P0, [UR9+0xb0], R0 ;  /* 0x0000b000ff0075a7 */ /* 0x000e640008001109 */
[----:B-12-4-:R-:W-:Y:S10]  /*3070*/  @!P0 BRA `(.L_x_55) ;  /* 0x0000003400348947 */ /* 0x016ff40003800000 */
.L_x_115:
[----:B------:R-:W-:Y:S01]  /*3080*/  IADD3 R10, PT, PT, R10, 0x1, RZ ;  /* 0x000000010a0a7810 */ /* 0x000fe20007ffe0ff */
[----:B------:R-:W-:Y:S06]  /*3090*/  BRA.U !UP3, `(.L_x_56) ;  /* 0x000000010ba07547 */ /* 0x000fec000b800000 */
[----:B------:R-:W-:Y:S02]  /*30a0*/  ULEA.HI UR8, UR18, UR18, URZ, 0x1 ;  /* 0x0000001212087291 */ /* 0x000fe4000f8f08ff */
[----:B------:R-:W-:Y:S02]  /*30b0*/  UPLOP3.LUT UP4, UPT, UPT, UPT, UPT, 0x40, 0x4 ;  /* 0x000000000004789c */ /* 0x000fe40003f8e870 */
[----:B------:R-:W-:Y:S02]  /*30c0*/  USHF.L.U32 UR4, UR8, 0x5, URZ ;  /* 0x0000000508047899 */ /* 0x000fe400080006ff */
[----:B------:R-:W-:Y:S02]  /*30d0*/  ULOP3.LUT UR8, UR8, 0xffe, URZ, 0xc0, !UPT ;  /* 0x00000ffe08087892 */ /* 0x000fe4000f8ec0ff */
[----:B------:R-:W-:Y:S02]  /*30e0*/  ULOP3.LUT UR4, UR4, 0xffffffc0, URZ, 0xc0, !UPT ;  /* 0xffffffc004047892 */ /* 0x000fe4000f8ec0ff */
[----:B------:R-:W-:-:S02]  /*30f0*/  UIADD3 UR8, UPT, UPT, -UR8, UR18, URZ ;  /* 0x0000001208087290 */ /* 0x000fc4000fffe1ff */
[----:B------:R-:W-:Y:S01]  /*3100*/  UIADD3 UR4, UPT, UPT, UR19, UR4, URZ ;  /* 0x0000000413047290 */ /* 0x000fe2000fffe0ff */
[----:B------:R-:W-:Y:S01]  /*3110*/  UMOV UR16, UR10 ;  /* 0x0000000a00107c82 */ /* 0x000fe20008000000 */
[----:B------:R-:W-:Y:S02]  /*3120*/  UMOV UR15, UR5 ;  /* 0x00000005000f7c82 */ /* 0x000fe40008000000 */
[----:B------:R-:W-:Y:S01]  /*3130*/  ULEA UR8, UR8, UR4, 0x14 ;  /* 0x0000000408087291 */ /* 0x000fe2000f8ea0ff */
[----:B------:R-:W-:-:S11]  /*3140*/  UMOV UR14, UR17 ;  /* 0x00000011000e7c82 */ /* 0x000fd60008000000 */
.L_x_59:
[----:B------:R-:W-:Y:S02]  /*3150*/  UIADD3 UR16, UPT, UPT, UR16, 0x1, URZ ;  /* 0x0000000110107890 */ /* 0x000fe4000fffe0ff */
[----:B--2---:R-:W-:Y:S02]  /*3160*/  ULEA UR7, UR14, UR6, 0x3 ;  /* 0x000000060e077291 */ /* 0x004fe4000f8e18ff */
[----:B------:R-:W-:Y:S01]  /*3170*/  UISETP.NE.AND UP0, UPT, UR16, URZ, UPT ;  /* 0x000000ff1000728c */ /* 0x000fe2000bf05270 */
[----:B----4-:R-:W-:Y:S10]  /*3180*/  @P2 BRA `(.L_x_57) ;  /* 0x00000000000c2947 */ /* 0x010ff40003800000 */
[----:B-1----:R-:W-:Y:S04]  /*3190*/  SHF.L.U32 R3, R8, 0x1f, RZ ;  /* 0x0000001f08037819 */ /* 0x002fe800000006ff */
[----:B------:R-:W1:Y:S02]  /*31a0*/  SYNCS.PHASECHK.TRANS64.TRYWAIT P0, [UR7], R3 ;  /* 0x00000003ff0075a7 */ /* 0x000e640008001107 */
[----:B-1----:R-:W-:Y:S05]  /*31b0*/  @!P0 BRA `(.L_x_58) ;  /* 0x0000003000fc8947 */ /* 0x002fea0003800000 */
.L_x_57:
[----:B------:R-:W-:Y:S01]  /*31c0*/  UISETP.NE.AND UP1, UPT, UR15, 0x1, UPT ;  /* 0x000000010f00788c */ /* 0x000fe2000bf25270 */
[----:B------:R-:W-:Y:S01]  /*31d0*/  PLOP3.LUT P2, PT, PT, PT, PT, 0x80, 0x8 ;  /* 0x000000000008781c */ /* 0x000fe20003f4f070 */
[----:B------:R-:W-:Y:S02]  /*31e0*/  UIADD3 UR17, UPT, UPT, UR14, 0x1, URZ ;  /* 0x000000010e117890 */ /* 0x000fe4000fffe0ff */
[----:B------:R-:W-:Y:S02]  /*31f0*/  ULEA UR22, UR14, UR12, 0x7 ;  /* 0x0000000c0e167291 */ /* 0x000fe4000f8e38ff */
[----:B------:R-:W-:Y:S01]  /*3200*/  UISETP.NE.AND UP2, UPT, UR17, 0x5, UPT ;  /* 0x000000051100788c */ /* 0x000fe2000bf45270 */
[----:B------:R-:W-:Y:S01]  /*3210*/  PLOP3.LUT P0, PT, PT, PT, UP1, 0x80, 0x8 ;  /* 0x000000000008781c */ /* 0x000fe20003f0f018 */
[----:B------:R-:W-:Y:S02]  /*3220*/  ULEA UR24, UR14, UR11, 0x7 ;  /* 0x0000000b0e187291 */ /* 0x000fe4000f8e38ff */
[----:B------:R-:W-:Y:S02]  /*3230*/  USEL UR13, URZ, 0x1, UP2 ;  /* 0x00000001ff0d7887 */ /* 0x000fe40009000000 */
[----:B------:R-:W-:Y:S02]  /*3240*/  USEL UR17, UR17, URZ, UP2 ;  /* 0x000000ff11117287 */ /* 0x000fe40009000000 */
[----:B------:R-:W-:Y:S02]  /*3250*/  UIADD3 UR7, UPT, UPT, UR7, 0x28, URZ ;  /* 0x0000002807077890 */ /* 0x000fe4000fffe0ff */
[----:B------:R-:W-:Y:S01]  /*3260*/  @UP1 ULEA UR4, UR17, UR6, 0x3 ;  /* 0x0000000611041291 */ /* 0x000fe2000f8e18ff */
[----:B------:R-:W-:Y:S01]  /*3270*/  LOP3.LUT R8, R8, UR13, RZ, 0x3c, !PT ;  /* 0x0000000d08087c12 */ /* 0x000fe2000f8e3cff */
[----:B------:R-:W-:Y:S01]  /*3280*/  UMOV UR23, 0xc0004010 ;  /* 0xc000401000177882 */ /* 0x000fe20000000000 */
[----:B------:R-:W-:Y:S01]  /*3290*/  UMOV UR25, 0xc0004010 ;  /* 0xc000401000197882 */ /* 0x000fe20000000000 */
[----:B------:R-:W-:Y:S01]  /*32a0*/  UIADD3 UR15, UPT, UPT, UR15, -0x1, URZ ;  /* 0xffffffff0f0f7890 */ /* 0x000fe2000fffe0ff */
[----:B-1----:R-:W-:Y:S01]  /*32b0*/  @P0 SHF.L.U32 R0, R8, 0x1f, RZ ;  /* 0x0000001f08000819 */ /* 0x002fe200000006ff */
[----:B------:R-:W-:Y:S03]  /*32c0*/  UMOV UR14, UR17 ;  /* 0x00000011000e7c82 */ /* 0x000fe60008000000 */
[----:B------:R2:W4:Y:S01]  /*32d0*/  @P0 SYNCS.PHASECHK.TRANS64.TRYWAIT P2, [UR4], R0 ;  /* 0x00000000ff0005a7 */ /* 0x0005220008041104 */
[----:B------:R2:W-:Y:S01]  /*32e0*/  UTCQMMA gdesc[UR24], gdesc[UR22], tmem[UR8], tmem[UR20], idesc[UR21], UP4 ;  /* 0x00ff1416180075ea */ /* 0x0005e2000a000308 */
[----:B------:R-:W-:Y:S01]  /*32f0*/  UPLOP3.LUT UP4, UPT, UPT, UPT, UPT, 0x80, 0x8 ;  /* 0x000000000008789c */ /* 0x000fe20003f8f070 */
[----:B------:R2:W-:Y:S01]  /*3300*/  UTCBAR [UR7], URZ ;  /* 0x000000ff070073e9 */ /* 0x0005e200080000ff */
[----:B------:R-:W-:Y:S09]  /*3310*/  BRA.U UP0, `(.L_x_59) ;  /* 0xfffffffd008c7547 */ /* 0x000ff2000b83ffff */
.L_x_56:
[----:B------:R-:W-:Y:S01]  /*3320*/  UIADD3 UR18, UPT, UPT, UR18, 0x1, URZ ;  /* 0x0000000112127890 */ /* 0x000fe2000fffe0ff */
[C---:B------:R-:W-:Y:S01]  /*3330*/  ISETP.NE.AND P0, PT, R10.reuse, 0x2, PT ;  /* 0x000000020a00780c */ /* 0x040fe20003f05270 */
[----:B------:R-:W-:Y:S02]  /*3340*/  UIADD3 UR9, UPT, UPT, UR9, 0x90, URZ ;  /* 0x0000009009097890 */ /* 0x000fe4000fffe0ff */
[----:B------:R-:W-:Y:S01]  /*3350*/  UISETP.NE.AND UP0, UPT, UR18, 0x4, UPT ;  /* 0x000000041200788c */ /* 0x000fe2000bf05270 */
[----:B-12---:R-:W-:Y:S02]  /*3360*/  SEL R0, RZ, 0x1, P0 ;  /* 0x00000001ff007807 */ /* 0x006fe40000000000 */
[----:B------:R-:W-:Y:S01]  /*3370*/  SEL R10, R10, RZ, P0 ;  /* 0x000000ff0a0a7207 */ /* 0x000fe20000000000 */
[----:B------:R-:W-:Y:S01]  /*3380*/  USEL UR4, URZ, 0x1, UP0 ;  /* 0x00000001ff047887 */ /* 0x000fe20008000000 */
[----:B------:R-:W-:Y:S01]  /*3390*/  LOP3.LUT R9, R9, R0, RZ, 0x3c, !PT ;  /* 0x0000000009097212 */ /* 0x000fe200078e3cff */
[----:B------:R-:W-:Y:S01]  /*33a0*/  USEL UR18, UR18, URZ, UP0 ;  /* 0x000000ff12127287 */ /* 0x000fe20008000000 */
[----:B------:R1:W-:Y:S03]  /*33b0*/  UTCBAR [UR9], URZ ;  /* 0x000000ff090073e9 */ /* 0x0003e600080000ff */
[----:B------:R-:W-:Y:S01]  /*33c0*/  LOP3.LUT R11, R11, UR4, RZ, 0x3c, !PT ;  /* 0x000000040b0b7c12 */ /* 0x000fe2000f8e3cff */
[----:B------:R-:W-:Y:S07]  /*33d0*/  @P1 BRA `(.L_x_60) ;  /* 0xfffffff800c41947 */ /* 0x000fee000383ffff */
[----:B------:R-:W2:Y:S01]  /*33e0*/  S2UR UR4, SR_CgaCtaId ;  /* 0x00000000000479c3 */ /* 0x000ea20000008800 */
[----:B------:R-:W-:Y:S01]  /*33f0*/  ELECT P0, URZ, PT ;  /* 0x0000000000ff782f */ /* 0x000fe20003800000 */
[----:B------:R-:W-:Y:S01]  /*3400*/  IMAD.MOV.U32 R0, RZ, RZ, 0x1 ;  /* 0x00000001ff007424 */ /* 0x000fe200078e00ff */
[----:B------:R-:W-:Y:S01]  /*3410*/  UIADD3 UR6, UPT, UPT, UR6, 0xb0, URZ ;  /* 0x000000b006067890 */ /* 0x000fe2000fffe0ff */
[----:B------:R-:W-:Y:S01]  /*3420*/  SHF.L.U32 R3, R11, 0x1f, RZ ;  /* 0x0000001f0b037819 */ /* 0x000fe200000006ff */
[----:B------:R-:W-:-:S03]  /*3430*/  UMOV UR5, 0x40 ;  /* 0x0000004000057882 */ /* 0x000fc60000000000 */
[----:B------:R-:W-:Y:S01]  /*3440*/  UVIRTCOUNT.DEALLOC.SMPOOL 0x80 ;  /* 0x000000800000784c */ /* 0x000fe20000000000 */
[----:B--2---:R-:W-:Y:S02]  /*3450*/  ULEA UR4, UR4, UR5, 0x18 ;  /* 0x0000000504047291 */ /* 0x004fe4000f8ec0ff */
[----:B------:R-:W-:-:S07]  /*3460*/  ULEA UR5, UR18, UR6, 0x3 ;  /* 0x0000000612057291 */ /* 0x000fce000f8e18ff */
[----:B------:R2:W-:Y:S02]  /*3470*/  @P0 STS.U8 [UR4+0x1c], R0 ;  /* 0x00001c00ff000988 */ /* 0x0005e40008000004 */
[----:B------:R-:W3:Y:S02]  /*3480*/  SYNCS.PHASECHK.TRANS64.TRYWAIT P0, [UR5], R3 ;  /* 0x00000003ff0075a7 */ /* 0x000ee40008001105 */
[----:B--23--:R-:W-:Y:S05]  /*3490*/  @!P0 BRA `(.L_x_61) ;  /* 0x00000030005c8947 */ /* 0x00cfea0003800000 */
.L_x_118:
[----:B------:R-:W-:-:S04]  /*34a0*/  UIADD3 UR7, UPT, UPT, UR18, 0x1, URZ ;  /* 0x0000000112077890 */ /* 0x000fc8000fffe0ff */
[----:B------:R-:W-:-:S04]  /*34b0*/  UISETP.NE.AND UP0, UPT, UR7, 0x4, UPT ;  /* 0x000000040700788c */ /* 0x000fc8000bf05270 */
[----:B------:R-:W-:Y:S02]  /*34c0*/  USEL UR8, URZ, 0x1, UP0 ;  /* 0x00000001ff087887 */ /* 0x000fe40008000000 */
[----:B------:R-:W-:-:S04]  /*34d0*/  USEL UR7, UR7, URZ, UP0 ;  /* 0x000000ff07077287 */ /* 0x000fc80008000000 */
[----:B------:R-:W-:Y:S01]  /*34e0*/  ULEA UR5, UR7, UR6, 0x3 ;  /* 0x0000000607057291 */ /* 0x000fe2000f8e18ff */
[----:B------:R-:W-:-:S04]  /*34f0*/  LOP3.LUT R2, R11, UR8, RZ, 0x3c, !PT ;  /* 0x000000080b027c12 */ /* 0x000fc8000f8e3cff */
[----:B--2---:R-:W-:-:S04]  /*3500*/  SHF.L.U32 R3, R2, 0x1f, RZ ;  /* 0x0000001f02037819 */ /* 0x004fc800000006ff */
[----:B------:R-:W2:Y:S02]  /*3510*/  SYNCS.PHASECHK.TRANS64.TRYWAIT P0, [UR5], R3 ;  /* 0x00000003ff0075a7 */ /* 0x000ea40008001105 */
[----:B--2---:R-:W-:Y:S05]  /*3520*/  @!P0 BRA `(.L_x_62) ;  /* 0x0000003000508947 */ /* 0x004fea0003800000 */
.L_x_120:
        /* <DEDUP_REMOVED lines=9> */
.L_x_122:
[----:B------:R-:W-:-:S04]  /*35c0*/  UIADD3 UR7, UPT, UPT, UR7, 0x1, URZ ;  /* 0x0000000107077890 */ /* 0x000fc8000fffe0ff */
[----:B------:R-:W-:-:S04]  /*35d0*/  UISETP.NE.AND UP0, UPT, UR7, 0x4, UPT ;  /* 0x000000040700788c */ /* 0x000fc8000bf05270 */
[----:B------:R-:W-:Y:S02]  /*35e0*/  USEL UR5, URZ, 0x1, UP0 ;  /* 0x00000001ff057887 */ /* 0x000fe40008000000 */
[----:B------:R-:W-:-:S04]  /*35f0*/  USEL UR7, UR7, URZ, UP0 ;  /* 0x000000ff07077287 */ /* 0x000fc80008000000 */
[----:B------:R-:W-:Y:S01]  /*3600*/  ULEA UR7, UR7, UR6, 0x3 ;  /* 0x0000000607077291 */ /* 0x000fe2000f8e18ff */
[----:B--2---:R-:W-:-:S04]  /*3610*/  LOP3.LUT R3, R2, UR5, RZ, 0x3c, !PT ;  /* 0x0000000502037c12 */ /* 0x004fc8000f8e3cff */
[----:B------:R-:W-:-:S04]  /*3620*/  SHF.L.U32 R3, R3, 0x1f, RZ ;  /* 0x0000001f03037819 */ /* 0x000fc800000006ff */
[----:B------:R-:W2:Y:S02]  /*3630*/  SYNCS.PHASECHK.TRANS64.TRYWAIT P0, [UR7], R3 ;  /* 0x00000003ff0075a7 */ /* 0x000ea40008001107 */
[----:B--2---:R-:W-:Y:S05]  /*3640*/  @!P0 BRA `(.L_x_64) ;  /* 0x0000003000388947 */ /* 0x004fea0003800000 */
.L_x_124:
[----:B------:R-:W-:Y:S01]  /*3650*/  NOP ;  /* 0x0000000000007918 */ /* 0x000fe20000000000 */
[----:B--2---:R-:W2:Y:S01]  /*3660*/  LDS R0, [UR4+0x14] ;  /* 0x00001404ff007984 */ /* 0x004ea20008000800 */
[----:B------:R-:W-:Y:S01]  /*3670*/  ULOP3.LUT UR6, UR19, 0xffff, URZ, 0xc0, !UPT ;  /* 0x0000ffff13067892 */ /* 0x000fe2000f8ec0ff */
[----:B------:R-:W-:Y:S01]  /*3680*/  UMOV UR8, 0xffff ;  /* 0x0000ffff00087882 */ /* 0x000fe20000000000 */
[----:B------:R-:W-:Y:S02]  /*3690*/  UMOV UR5, 0x1 ;  /* 0x0000000100057882 */ /* 0x000fe40000000000 */
[----:B------:R-:W-:-:S04]  /*36a0*/  USHF.R.U32.HI UR6, URZ, 0x5, UR6 ;  /* 0x00000005ff067899 */ /* 0x000fc80008011606 */
[----:B------:R-:W-:Y:S02]  /*36b0*/  USHF.L.U32 UR8, UR8, UR6, URZ ;  /* 0x0000000608087299 */ /* 0x000fe400080006ff */
[----:B------:R-:W-:-:S04]  /*36c0*/  USHF.L.U32 UR5, UR5, UR6, URZ ;  /* 0x0000000605057299 */ /* 0x000fc800080006ff */
[----:B--2---:R-:W-:-:S04]  /*36d0*/  LOP3.LUT R0, R0, UR8, RZ, 0xc0, !PT ;  /* 0x0000000800007c12 */ /* 0x004fc8000f8ec0ff */
[----:B------:R-:W-:-:S13]  /*36e0*/  ISETP.NE.AND P0, PT, R0, UR8, PT ;  /* 0x0000000800007c0c */ /* 0x000fda000bf05270 */
[----:B------:R-:W-:Y:S05]  /*36f0*/  @P0 BRA `(.L_x_65) ;  /* 0x0000000000580947 */ /* 0x000fea0003800000 */
[----:B------:R-:W2:Y:S02]  /*3700*/  LDS R0, [UR4+0x18] ;  /* 0x00001804ff007984 */ /* 0x000ea40008000800 */
[----:B--2---:R-:W-:-:S04]  /*3710*/  LOP3.LUT R0, R0, UR5, RZ, 0xc0, !PT ;  /* 0x0000000500007c12 */ /* 0x004fc8000f8ec0ff */
[----:B------:R-:W-:-:S13]  /*3720*/  ISETP.NE.AND P0, PT, R0, UR5, PT ;  /* 0x0000000500007c0c */ /* 0x000fda000bf05270 */
[----:B------:R-:W-:Y:S05]  /*3730*/  @P0 BRA `(.L_x_66) ;  /* 0x00000000003c0947 */ /* 0x000fea0003800000 */
[----:B------:R-:W2:Y:S01]  /*3740*/  S2R R2, SR_LANEID ;  /* 0x0000000000027919 */ /* 0x000ea20000000000 */
[----:B------:R-:W-:Y:S01]  /*3750*/  ULOP3.LUT UR8, URZ, UR8, URZ, 0x33, !UPT ;  /* 0x00000008ff087292 */ /* 0x000fe2000f8e33ff */
[----:B------:R-:W-:Y:S01]  /*3760*/  LOP3.LUT R4, RZ, UR5, RZ, 0x33, !PT ;  /* 0x00000005ff047c12 */ /* 0x000fe2000f8e33ff */
[----:B------:R-:W-:Y:S02]  /*3770*/  VOTEU.ANY UR7, UPT, PT ;  /* 0x0000000000077886 */ /* 0x000fe400038e0100 */
[----:B------:R-:W-:Y:S01]  /*3780*/  UFLO.U32 UR7, UR7 ;  /* 0x00000007000772bd */ /* 0x000fe200080e0000 */
[----:B------:R-:W3:Y:S01]  /*3790*/  REDUX UR5, R4 ;  /* 0x00000000040573c4 */ /* 0x000ee20000000000 */
[----:B------:R-:W-:-:S06]  /*37a0*/  IMAD.U32 R0, RZ, RZ, UR8 ;  /* 0x00000008ff007e24 */ /* 0x000fcc000f8e00ff */
[----:B------:R1:W-:Y:S01]  /*37b0*/  UTCATOMSWS.AND URZ, UR8 ;  /* 0x0000000800ff79e3 */ /* 0x0003e20008000000 */
[----:B------:R-:W4:Y:S01]  /*37c0*/  REDUX UR6, R0 ;  /* 0x00000000000673c4 */ /* 0x000f220000000000 */
[----:B--2---:R-:W-:Y:S01]  /*37d0*/  ISETP.EQ.U32.AND P0, PT, R2, UR7, PT ;  /* 0x0000000702007c0c */ /* 0x004fe2000bf02070 */
[----:B---3--:R-:W-:Y:S01]  /*37e0*/  IMAD.U32 R2, RZ, RZ, UR5 ;  /* 0x00000005ff027e24 */ /* 0x008fe2000f8e00ff */
[----:B----4-:R-:W-:-:S11]  /*37f0*/  MOV R3, UR6 ;  /* 0x0000000600037c02 */ /* 0x010fd60008000f00 */
[----:B------:R1:W-:Y:S04]  /*3800*/  @P0 ATOMS.AND RZ, [UR4+0x14], R3 ;  /* 0x00001403ffff098c */ /* 0x0003e8000a800004 */
[----:B------:R1:W-:Y:S01]  /*3810*/  @P0 ATOMS.AND RZ, [UR4+0x18], R2 ;  /* 0x00001802ffff098c */ /* 0x0003e2000a800004 */
[----:B------:R-:W-:Y:S05]  /*3820*/  BRA `(.L_x_67) ;  /* 0x0000000000147947 */ /* 0x000fea0003800000 */
.L_x_66:
[----:B------:R-:W-:Y:S02]  /*3830*/  MOV R2, 0x3850 ;  /* 0x0000385000027802 */ /* 0x000fe40000000f00 */
[----:B-1--45:R-:W-:Y:S05]  /*3840*/  CALL.REL.NOINC `($__internal_0_$__cuda_sm10x_tcgen05_guardrail_trap_col_being_dealloced_not_returned_by_alloc) ;  /* 0x0000003000547944 */ /* 0x032fea0003c00000 */
[----:B------:R-:W-:Y:S05]  /*3850*/  BRA `(.L_x_67) ;  /* 0x0000000000087947 */ /* 0x000fea0003800000 */
.L_x_65:
[----:B------:R-:W-:Y:S02]  /*3860*/  MOV R2, 0x3880 ;  /* 0x0000388000027802 */ /* 0x000fe40000000f00 */
[----:B-1--45:R-:W-:Y:S05]  /*3870*/  CALL.REL.NOINC `($__internal_2_$__cuda_sm10x_tcgen05_guardrail_trap_unallocated_columns_being_dealloced) ;  /* 0x0000003000607944 */ /* 0x032fea0003c00000 */
.L_x_67:
[----:B------:R-:W-:Y:S01]  /*3880*/  NOP ;  /* 0x0000000000007918 */ /* 0x000fe20000000000 */
[----:B-1----:R-:W-:Y:S05]  /*3890*/  EXIT ;  /* 0x000000000000794d */ /* 0x002fea0003800000 */
.L_x_49:
[----:B------:R-:W-:-:S09]  /*38a0*/  UISETP.NE.OR UP2, UPT, UR8, 0x3, !UP2 ;  /* 0x000000030800788c */ /* 0x000fd2000d745670 */
[----:B------:R-:W-:Y:S05]  /*38b0*/  BRA.U UP2, `(.L_x_68) ;  /* 0x0000000902c87547 */ /* 0x000fea000b800000 */
[----:B------:R-:W1:Y:S01]  /*38c0*/  LDCU.64 UR6, c[0x0][0x888] ;  /* 0x00011100ff0677ac */ /* 0x000e620008000a00 */
[----:B------:R-:W2:Y:S01]  /*38d0*/  LDC R0, c[0x0][0xb30] ;  /* 0x0002cc00ff007b82 */ /* 0x000ea20000000800 */
[----:B------:R-:W-:Y:S01]  /*38e0*/  IMAD.MOV.U32 R30, RZ, RZ, 0x1 ;  /* 0x00000001ff1e7424 */ /* 0x000fe200078e00ff */
[----:B------:R-:W-:Y:S01]  /*38f0*/  CS2R R28, SRZ ;  /* 0x00000000001c7805 */ /* 0x000fe2000001ff00 */
[----:B------:R-:W4:Y:S01]  /*3900*/  LDCU.64 UR4, c[0x0][0x890] ;  /* 0x00011200ff0477ac */ /* 0x000f220008000a00 */
[----:B------:R-:W-:Y:S01]  /*3910*/  IMAD.MOV.U32 R25, RZ, RZ, 0x1000 ;  /* 0x00001000ff197424 */ /* 0x000fe200078e00ff */
[----:B------:R-:W-:-:S03]  /*3920*/  UMOV UR8, 0x400 ;  /* 0x0000040000087882 */ /* 0x000fc60000000000 */
[----:B------:R-:W3:Y:S01]  /*3930*/  LDC R19, c[0x0][0x370] ;  /* 0x0000dc00ff137b82 */ /* 0x000ee20000000800 */
[----:B------:R-:W-:-:S07]  /*3940*/  UPLOP3.LUT UP1, UPT, UPT, UPT, UPT, 0x40, 0x4 ;  /* 0x000000000004789c */ /* 0x000fce0003f2e870 */
[----:B------:R-:W3:Y:S01]  /*3950*/  LDC R2, c[0x0][0xb0c] ;  /* 0x0002c300ff027b82 */ /* 0x000ee20000000800 */
[----:B-1----:R-:W-:Y:S02]  /*3960*/  UISETP.NE.U32.AND UP2, UPT, UR6, URZ, UPT ;  /* 0x000000ff0600728c */ /* 0x002fe4000bf45070 */
[----:B------:R-:W-:Y:S02]  /*3970*/  ULEA UR6, UR37, UR8, 0x18 ;  /* 0x0000000825067291 */ /* 0x000fe4000f8ec0ff */
[----:B------:R-:W-:Y:S02]  /*3980*/  UISETP.NE.AND.EX UP2, UPT, UR7, URZ, UPT, UP2 ;  /* 0x000000ff0700728c */ /* 0x000fe4000bf45320 */
[----:B------:R-:W-:Y:S01]  /*3990*/  UIADD3 UR7, UPT, UPT, UR6, 0x50, URZ ;  /* 0x0000005006077890 */ /* 0x000fe2000fffe0ff */
[----:B------:R-:W1:Y:S01]  /*39a0*/  LDC R18, c[0x0][0xb20] ;  /* 0x0002c800ff127b82 */ /* 0x000e620000000800 */
[----:B----4-:R-:W-:Y:S01]  /*39b0*/  UISETP.NE.U32.AND UP3, UPT, UR4, URZ, UPT ;  /* 0x000000ff0400728c */ /* 0x010fe2000bf65070 */
[----:B--2---:R-:W-:Y:S01]  /*39c0*/  ISETP.NE.AND P1, PT, R0, 0x1, PT ;  /* 0x000000010000780c */ /* 0x004fe20003f25270 */
[----:B------:R-:W-:-:S02]  /*39d0*/  UPRMT UR37, UR37, 0x654, UR7 ;  /* 0x0000065425257896 */ /* 0x000fc40008000007 */
[----:B------:R-:W-:-:S03]  /*39e0*/  UISETP.NE.AND.EX UP3, UPT, UR5, URZ, UPT, UP3 ;  /* 0x000000ff0500728c */ /* 0x000fc6000bf65330 */
[----:B------:R-:W2:Y:S08]  /*39f0*/  LDC.64 R32, c[0x0][0x348] ;  /* 0x0000d200ff207b82 */ /* 0x000eb00000000a00 */
[----:B------:R-:W4:Y:S08]  /*3a00*/  LDC.64 R16, c[0x0][0xb10] ;  /* 0x0002c400ff107b82 */ /* 0x000f300000000a00 */
[----:B------:R-:W1:Y:S08]  /*3a10*/  LDC.64 R6, c[0x0][0xb18] ;  /* 0x0002c600ff067b82 */ /* 0x000e700000000a00 */
[----:B------:R-:W1:Y:S08]  /*3a20*/  LDC.64 R4, c[0x0][0xb28] ;  /* 0x0002ca00ff047b82 */ /* 0x000e700000000a00 */
[----:B---3--:R-:W1:Y:S02]  /*3a30*/  LDC R24, c[0x0][0x374] ;  /* 0x0000dd00ff187b82 */ /* 0x008e640000000800 */
.L_x_76:
[C---:B------:R-:W-:Y:S02]  /*3a40*/  LEA R0, R29.reuse, UR6, 0x3 ;  /* 0x000000061d007c11 */ /* 0x040fe4000f8e18ff */
[----:B------:R-:W-:Y:S02]  /*3a50*/  SHF.L.U32 R3, R28, 0x1f, RZ ;  /* 0x0000001f1c037819 */ /* 0x000fe400000006ff */
[----:B------:R-:W-:Y:S02]  /*3a60*/  LEA R20, R29, UR6, 0x4 ;  /* 0x000000061d147c11 */ /* 0x000fe4000f8e20ff */
[----:B---3--:R-:W3:Y:S02]  /*3a70*/  SYNCS.PHASECHK.TRANS64.TRYWAIT P0, [R0+URZ+0x70], R3 ;  /* 0x00007003000075a7 */ /* 0x008ee400080011ff */
[----:B---3--:R-:W-:Y:S05]  /*3a80*/  @!P0 BRA `(.L_x_69) ;  /* 0x0000002c00408947 */ /* 0x008fea0003800000 */
.L_x_125:
[----:B------:R-:W-:Y:S01]  /*3a90*/  ISETP.GE.AND P0, PT, R40, 0x1, PT ;  /* 0x000000012800780c */ /* 0x000fe20003f06270 */
[----:B------:R-:W1:Y:S01]  /*3aa0*/  LDS.128 R20, [R20+0x100] ;  /* 0x0001000014147984 */ /* 0x000e620000000c00 */
[----:B------:R-:W-:Y:S01]  /*3ab0*/  ISETP.NE.U32.AND P4, PT, RZ, UR4, PT ;  /* 0x00000004ff007c0c */ /* 0x000fe2000bf85070 */
[----:B---3--:R-:W-:Y:S01]  /*3ac0*/  VIADD R0, R0, 0x80 ;  /* 0x0000008000007836 */ /* 0x008fe20000000000 */
[----:B------:R-:W-:Y:S02]  /*3ad0*/  SHF.L.U32 R26, R30, 0x1f, RZ ;  /* 0x0000001f1e1a7819 */ /* 0x000fe400000006ff */
[----:B------:R-:W-:Y:S02]  /*3ae0*/  ISETP.NE.AND.EX P4, PT, RZ, UR5, PT, P4 ;  /* 0x00000005ff007c0c */ /* 0x000fe4000bf85340 */
[----:B------:R-:W-:Y:S01]  /*3af0*/  PRMT R0, RZ, 0x654, R0 ;  /* 0x00000654ff007816 */ /* 0x000fe20000000000 */
[----:B------:R-:W-:Y:S01]  /*3b00*/  @!PT LDS RZ, [RZ] ;  /* 0x00000000fffff984 */ /* 0x000fe20000000800 */
[----:B------:R-:W-:Y:S01]  /*3b10*/  @!PT LDS RZ, [RZ] ;  /* 0x00000000fffff984 */ /* 0x000fe20000000800 */
[----:B------:R-:W-:Y:S01]  /*3b20*/  @!PT LDS RZ, [RZ] ;  /* 0x00000000fffff984 */ /* 0x000fe20000000800 */
[----:B------:R-:W-:Y:S01]  /*3b30*/  @!PT LDS RZ, [RZ] ;  /* 0x00000000fffff984 */ /* 0x000fe20000000800 */
[----:B------:R3:W-:Y:S06]  /*3b40*/  MEMBAR.ALL.CTA ;  /* 0x0000000000007992 */ /* 0x0007ec0000008000 */
[----:B---3--:R-:W3:Y:S02]  /*3b50*/  FENCE.VIEW.ASYNC.S ;  /* 0x00000000000073c6 */ /* 0x008ee40000000000 */
[----:B---3--:R3:W-:Y:S01]  /*3b60*/  SYNCS.ARRIVE.TRANS64.RED.A1T0 RZ, [R0+URZ], RZ ;  /* 0x000000ff00ff79a7 */ /* 0x0087e200081004ff */
[----:B-1----:R-:W-:Y:S11]  /*3b70*/  LOP3.LUT P3, RZ, R22, 0x1, RZ, 0xc0, !PT ;  /* 0x0000000116ff7812 */ /* 0x002ff6000786c0ff */
[----:B------:R-:W-:Y:S02]  /*3b80*/  @!UPT UIADD3 URZ, UPT, UPT, URZ, URZ, URZ ;  /* 0x000000fffffff290 */ /* 0x000fe4000fffe0ff */
[----:B------:R-:W-:Y:S02]  /*3b90*/  @P3 MOV R13, R20 ;  /* 0x00000014000d3202 */ /* 0x000fe40000000f00 */
[----:B------:R-:W-:Y:S01]  /*3ba0*/  @P3 LOP3.LUT R8, R21, 0xffff, RZ, 0xc0, !PT ;  /* 0x0000ffff15083812 */ /* 0x000fe200078ec0ff */
[----:B---3--:R-:W-:Y:S06]  /*3bb0*/  @!P0 BRA `(.L_x_70) ;  /* 0x0000000000a48947 */ /* 0x008fec0003800000 */
[----:B------:R-:W-:Y:S01]  /*3bc0*/  IMAD.HI.U32 R31, R24, R7, RZ ;  /* 0x00000007181f7227 */ /* 0x000fe200078e00ff */
[----:B------:R-:W-:Y:S02]  /*3bd0*/  ISETP.NE.AND P0, PT, R6, 0x1, PT ;  /* 0x000000010600780c */ /* 0x000fe40003f05270 */
[----:B------:R-:W-:Y:S01]  /*3be0*/  ISETP.NE.AND P2, PT, R40, 0x1, PT ;  /* 0x000000012800780c */ /* 0x000fe20003f45270 */
[----:B----4-:R-:W-:Y:S01]  /*3bf0*/  IMAD.HI.U32 R34, R19, R16, RZ ;  /* 0x0000001013227227 */ /* 0x010fe200078e00ff */
[----:B------:R-:W-:Y:S02]  /*3c00*/  SHF.R.U32.HI R31, RZ, R18, R31 ;  /* 0x00000012ff1f7219 */ /* 0x000fe4000001161f */
[----:B------:R-:W-:Y:S01]  /*3c10*/  ISETP.NE.AND P5, PT, R2, 0x1, PT ;  /* 0x000000010200780c */ /* 0x000fe20003fa5270 */
[----:B------:R-:W-:Y:S01]  /*3c20*/  IMAD.HI.U32 R36, R13, R16, RZ ;  /* 0x000000100d247227 */ /* 0x000fe200078e00ff */
[----:B------:R-:W-:Y:S02]  /*3c30*/  SHF.R.U32.HI R34, RZ, R17, R34 ;  /* 0x00000011ff227219 */ /* 0x000fe40000011622 */
[----:B------:R-:W-:Y:S01]  /*3c40*/  SEL R3, R24, R31, !P0 ;  /* 0x0000001f18037207 */ /* 0x000fe20004000000 */
[C---:B------:R-:W-:Y:S01]  /*3c50*/  IMAD.HI.U32 R31, R8.reuse, R7, RZ ;  /* 0x00000007081f7227 */ /* 0x040fe200078e00ff */
[----:B------:R-:W-:Y:S02]  /*3c60*/  SEL R11, R19, R34, !P5 ;  /* 0x00000022130b7207 */ /* 0x000fe40006800000 */
[----:B------:R-:W-:Y:S01]  /*3c70*/  SHF.R.U32.HI R36, RZ, R17, R36 ;  /* 0x00000011ff247219 */ /* 0x000fe20000011624 */
[----:B------:R-:W-:Y:S01]  /*3c80*/  IMAD.HI.U32 R38, R3, R4, RZ ;  /* 0x0000000403267227 */ /* 0x000fe200078e00ff */
[----:B------:R-:W-:Y:S03]  /*3c90*/  SHF.R.U32.HI R31, RZ, R18, R31 ;  /* 0x00000012ff1f7219 */ /* 0x000fe6000001161f */
[----:B------:R-:W-:Y:S01]  /*3ca0*/  IMAD.HI.U32 R34, R11, R4, RZ ;  /* 0x000000040b227227 */ /* 0x000fe200078e00ff */
[----:B------:R-:W-:Y:S02]  /*3cb0*/  @P2 SHF.R.U32.HI R3, RZ, R5, R38 ;  /* 0x00000005ff032219 */ /* 0x000fe40000011626 */
[----:B------:R-:W-:Y:S02]  /*3cc0*/  SEL R9, R8, R31, !P0 ;  /* 0x0000001f08097207 */ /* 0x000fe40004000000 */
[----:B------:R-:W-:Y:S01]  /*3cd0*/  @P2 SHF.R.U32.HI R11, RZ, R5, R34 ;  /* 0x00000005ff0b2219 */ /* 0x000fe20000011622 */
[C---:B------:R-:W-:Y:S01]  /*3ce0*/  IMAD R10, R40.reuse, R3, RZ ;  /* 0x00000003280a7224 */ /* 0x040fe200078e02ff */
[----:B------:R-:W-:Y:S01]  /*3cf0*/  SEL R3, R13, R36, !P5 ;  /* 0x000000240d037207 */ /* 0x000fe20006800000 */
[C---:B------:R-:W-:Y:S03]  /*3d00*/  IMAD.HI.U32 R14, R9.reuse, R4, RZ ;  /* 0x00000004090e7227 */ /* 0x040fe600078e00ff */
[----:B------:R-:W-:Y:S01]  /*3d10*/  ISETP.GE.AND P0, PT, R9, R10, PT ;  /* 0x0000000a0900720c */ /* 0x000fe20003f06270 */
[C---:B------:R-:W-:Y:S01]  /*3d20*/  IMAD R12, R40.reuse, R11, RZ ;  /* 0x0000000b280c7224 */ /* 0x040fe200078e02ff */
[-C--:B------:R-:W-:Y:S04]  /*3d30*/  SHF.R.U32.HI R14, RZ, R5.reuse, R14 ;  /* 0x00000005ff0e7219 */ /* 0x080fe8000001160e */
[----:B------:R-:W-:Y:S02]  /*3d40*/  ISETP.GE.OR P0, PT, R3, R12, P0 ;  /* 0x0000000c0300720c */ /* 0x000fe40000706670 */
[----:B------:R-:W-:Y:S05]  /*3d50*/  SEL R15, R9, R14, !P2 ;  /* 0x0000000e090f7207 */ /* 0x000fea0005000000 */
[----:B------:R-:W-:Y:S04]  /*3d60*/  IMAD.MOV R14, RZ, RZ, -R15 ;  /* 0x000000ffff0e7224 */ /* 0x000fe800078e0a0f */
[----:B------:R-:W-:Y:S02]  /*3d70*/  IMAD R14, R40, R14, R9 ;  /* 0x0000000e280e7224 */ /* 0x000fe400078e0209 */
[C---:B------:R-:W-:Y:S05]  /*3d80*/  @!P0 IMAD.HI.U32 R10, R3.reuse, R4, RZ ;  /* 0x00000004030a8227 */ /* 0x040fea00078e00ff */
[----:B------:R-:W-:Y:S04]  /*3d90*/  @!P0 SHF.R.U32.HI R10, RZ, R5, R10 ;  /* 0x00000005ff0a8219 */ /* 0x000fe8000001160a */
[----:B------:R-:W-:Y:S01]  /*3da0*/  @!P0 SEL R0, R3, R10, !P2 ;  /* 0x0000000a03008207 */ /* 0x000fe20005000000 */
[----:B------:R-:W-:Y:S03]  /*3db0*/  IMAD.MOV R10, RZ, RZ, -R3 ;  /* 0x000000ffff0a7224 */ /* 0x000fe600078e0a03 */
[----:B------:R-:W-:Y:S01]  /*3dc0*/  @!P0 IADD3 R15, PT, PT, R15, -R0, RZ ;  /* 0x800000000f0f8210 */ /* 0x000fe20007ffe0ff */
[----:B------:R-:W-:Y:S01]  /*3dd0*/  @!P0 IMAD R0, R11, R14, R0 ;  /* 0x0000000e0b008224 */ /* 0x000fe200078e0200 */
[----:B------:R-:W-:Y:S01]  /*3de0*/  IADD3 R11, PT, PT, -R9, RZ, RZ ;  /* 0x000000ff090b7210 */ /* 0x000fe20007ffe1ff */
[----:B------:R-:W-:Y:S02]  /*3df0*/  IMAD R13, R2, R10, R13 ;  /* 0x0000000a020d7224 */ /* 0x000fe400078e020d */
[----:B------:R-:W-:Y:S02]  /*3e00*/  @!P0 IMAD R9, R15, R40, R3 ;  /* 0x000000280f098224 */ /* 0x000fe400078e0203 */
[----:B------:R-:W-:Y:S02]  /*3e10*/  @!P0 IMAD.MOV.U32 R3, RZ, RZ, R0 ;  /* 0x000000ffff038224 */ /* 0x000fe400078e0000 */
[----:B------:R-:W-:Y:S02]  /*3e20*/  IMAD R8, R6, R11, R8 ;  /* 0x0000000b06087224 */ /* 0x000fe400078e0208 */
[----:B------:R-:W-:Y:S02]  /*3e30*/  IMAD R13, R3, R2, R13 ;  /* 0x00000002030d7224 */ /* 0x000fe400078e020d */
[----:B------:R-:W-:Y:S02]  /*3e40*/  IMAD R8, R9, R6, R8 ;  /* 0x0000000609087224 */ /* 0x000fe400078e0208 */
.L_x_70:
[----:B------:R-:W-:Y:S05]  /*3e50*/  BRA.U UP1, `(.L_x_71) ;  /* 0x0000000101107547 */ /* 0x000fea000b800000 */
[----:B------:R-:W-:Y:S04]  /*3e60*/  MOV R0, UR13 ;  /* 0x0000000d00007c02 */ /* 0x000fe80008000f00 */
[----:B------:R-:W-:Y:S04]  /*3e70*/  SHF.L.U32 R3, R0, 0x1f, RZ ;  /* 0x0000001f00037819 */ /* 0x000fe800000006ff */
[----:B------:R-:W1:Y:S02]  /*3e80*/  SYNCS.PHASECHK.TRANS64.TRYWAIT P0, [UR6+0x68], R3 ;  /* 0x00006803ff0075a7 */ /* 0x000e640008001106 */
[----:B-1----:R-:W-:Y:S05]  /*3e90*/  @!P0 BRA `(.L_x_72) ;  /* 0x0000002800508947 */ /* 0x002fea0003800000 */
.L_x_71:
[----:B------:R-:W-:Y:S05]  /*3ea0*/  BRA.U !UP3, `(.L_x_73) ;  /* 0x000000010b347547 */ /* 0x000fea000b800000 */
[----:B------:R-:W-:Y:S01]  /*3eb0*/  UPLOP3.LUT UP0, UPT, UPT, UPT, UP2, 0x80, 0x8 ;  /* 0x000000000008789c */ /* 0x000fe20003f0f020 */
[----:B-1----:R-:W-:Y:S02]  /*3ec0*/  HFMA2 R0, -RZ, RZ, 0, 5.9604644775390625e-08 ;  /* 0x00000001ff007431 */ /* 0x002fe400000001ff */
[----:B------:R-:W-:Y:S03]  /*3ed0*/  IMAD.MOV.U32 R96, RZ, RZ, 0x1 ;  /* 0x00000001ff607424 */ /* 0x000fe600078e00ff */
[----:B------:R-:W-:Y:S05]  /*3ee0*/  PLOP3.LUT P0, PT, PT, PT, UP0, 0x80, 0x8 ;  /* 0x000000000008781c */ /* 0x000fea0003f0f008 */
[----:B------:R-:W1:Y:S01]  /*3ef0*/  @UP0 LDCU.64 UR8, c[0x0][0x888] ;  /* 0x00011100ff0807ac */ /* 0x000e620008000a00 */
[----:B------:R-:W-:Y:S07]  /*3f00*/  @UP0 UIMAD UR7, UR36, UR4, URZ ;  /* 0x00000004240702a4 */ /* 0x000fee000f8e02ff */
[----:B------:R-:W-:Y:S01]  /*3f10*/  @!P0 PRMT R96, R0, 0x7610, R96 ;  /* 0x0000761000608816 */ /* 0x000fe20000000060 */
[----:B-1----:R-:W-:Y:S03]  /*3f20*/  @UP0 UIMAD.WIDE UR8, UR7, 0x4, UR8 ;  /* 0x00000004070808a5 */ /* 0x002fe6000f8e0208 */
[----:B------:R-:W1:Y:S03]  /*3f30*/  @!UP0 LDCU UR7, c[0x0][0x880] ;  /* 0x00011000ff0787ac */ /* 0x000e660008000800 */
[----:B------:R-:W-:Y:S01]  /*3f40*/  IMAD.U32 R10, RZ, RZ, UR8 ;  /* 0x00000008ff0a7e24 */ /* 0x000fe2000f8e00ff */
[----:B------:R-:W-:Y:S05]  /*3f50*/  MOV R11, UR9 ;  /* 0x00000009000b7c02 */ /* 0x000fea0008000f00 */
[----:B-----5:R3:W5:Y:S02]  /*3f60*/  @P0 LDG.E R49, desc[UR40][R10.64] ;  /* 0x000000280a310981 */ /* 0x020764000c1e1900 */
[----:B-1-3--:R-:W-:Y:S07]  /*3f70*/  @!P0 IMAD.U32 R49, RZ, RZ, UR7 ;  /* 0x00000007ff318e24 */ /* 0x00afee000f8e00ff */
.L_x_73:
[----:B-----5:R-:W-:Y:S01]  /*3f80*/  @!P4 FSETP.EQ.AND P5, PT, R49, RZ, PT ;  /* 0x000000ff3100c20b */ /* 0x020fe20003fa2000 */
[----:B------:R-:W-:Y:S01]  /*3f90*/  @!UPT UIADD3 URZ, UPT, UPT, URZ, URZ, URZ ;  /* 0x000000fffffff290 */ /* 0x000fe2000fffe0ff */
[----:B------:R-:W-:Y:S11]  /*3fa0*/  @!P4 BRA `(.L_x_74) ;  /* 0x000000000014c947 */ /* 0x000ff60003800000 */
[----:B------:R-:W-:Y:S02]  /*3fb0*/  LOP3.LUT P0, RZ, R96, 0xff, RZ, 0xc0, !PT ;  /* 0x000000ff60ff7812 */ /* 0x000fe4000780c0ff */
[----:B------:R-:W-:Y:S04]  /*3fc0*/  PLOP3.LUT P5, PT, PT, PT, UP0, 0x80, 0x8 ;  /* 0x000000000008781c */ /* 0x000fe80003faf008 */
[----:B------:R-:W-:Y:S07]  /*3fd0*/  PLOP3.LUT P5, PT, P5, PT, PT, 0x8, 0x80 ;  /* 0x000000000080781c */ /* 0x000fee0002fae170 */
[----:B------:R-:W-:Y:S11]  /*3fe0*/  @P0 FSETP.EQ.AND P5, PT, R49, RZ, PT ;  /* 0x000000ff3100020b */ /* 0x000ff60003fa2000 */
[----:B------:R-:W-:Y:S02]  /*3ff0*/  @!UPT UIADD3 URZ, UPT, UPT, URZ, URZ, URZ ;  /* 0x000000fffffff290 */ /* 0x000fe4000fffe0ff */
.L_x_74:
[----:B------:R-:W3:Y:S01]  /*4000*/  SYNCS.PHASECHK.TRANS64.TRYWAIT P4, [UR6+0x58], R26 ;  /* 0x0000581aff0075a7 */ /* 0x000ee20008081106 */
[----:B------:R-:W-:Y:S01]  /*4010*/  @P3 SHF.R.U32.HI R27, RZ, 0x10, R21 ;  /* 0x00000010ff1b3819 */ /* 0x000fe20000011615 */
[----:B------:R-:W-:Y:S01]  /*4020*/  VIADD R29, R29, 0x1 ;  /* 0x000000011d1d7836 */ /* 0x000fe20000000000 */
[----:B------:R-:W5:Y:S08]  /*4030*/  LDC.64 R14, c[0x0][0xb10] ;  /* 0x0002c400ff0e7b82 */ /* 0x000f700000000a00 */
[----:B------:R-:W2:Y:S08]  /*4040*/  LDC.64 R10, c[0x0][0xb18] ;  /* 0x0002c600ff0a7b82 */ /* 0x000eb00000000a00 */
[----:B-1----:R-:W1:Y:S08]  /*4050*/  @!P1 LDC R0, c[0x0][0xb20] ;  /* 0x0002c800ff009b82 */ /* 0x002e700000000800 */
[----:B------:R-:W4:Y:S01]  /*4060*/  @!P1 LDC R3, c[0x0][0xb0c] ;  /* 0x0002c300ff039b82 */ /* 0x000f220000000800 */
[----:B-----5:R-:W-:Y:S05]  /*4070*/  @!P1 IMAD.HI.U32 R14, R13, R14, RZ ;  /* 0x0000000e0d0e9227 */ /* 0x020fea00078e00ff */
[----:B------:R-:W-:Y:S01]  /*4080*/  @!P1 SHF.R.U32.HI R14, RZ, R15, R14 ;  /* 0x0000000fff0e9219 */ /* 0x000fe2000001160e */
[----:B--2---:R-:W-:Y:S01]  /*4090*/  @!P1 IMAD.HI.U32 R11, R8, R11, RZ ;  /* 0x0000000b080b9227 */ /* 0x004fe200078e00ff */
[----:B------:R-:W-:Y:S04]  /*40a0*/  @!P1 ISETP.NE.AND P0, PT, R10, 0x1, PT ;  /* 0x000000010a00980c */ /* 0x000fe80003f05270 */
[----:B-1----:R-:W-:Y:S02]  /*40b0*/  @!P1 SHF.R.U32.HI R9, RZ, R0, R11 ;  /* 0x00000000ff099219 */ /* 0x002fe4000001160b */
[----:B----4-:R-:W-:Y:S02]  /*40c0*/  @!P1 ISETP.NE.AND P2, PT, R3, 0x1, PT ;  /* 0x000000010300980c */ /* 0x010fe40003f45270 */
[----:B------:R-:W-:Y:S02]  /*40d0*/  @!P1 SEL R9, R8, R9, !P0 ;  /* 0x0000000908099207 */ /* 0x000fe40004000000 */
[----:B------:R-:W-:Y:S02]  /*40e0*/  ELECT P0, URZ, PT ;  /* 0x0000000000ff782f */ /* 0x000fe40003800000 */
[----:B------:R-:W-:Y:S05]  /*40f0*/  @!P1 SEL R14, R13, R14, !P2 ;  /* 0x0000000e0d0e9207 */ /* 0x000fea0005000000 */
[----:B------:R-:W-:Y:S02]  /*4100*/  @!P1 IMAD.IADD R0, R9, 0x1, -R14 ;  /* 0x0000000109009824 */ /* 0x000fe400078e0a0e */
[----:B------:R-:W-:Y:S02]  /*4110*/  @!P1 IMAD.IADD R9, R14, 0x1, -R9 ;  /* 0x000000010e099824 */ /* 0x000fe400078e0a09 */
[----:B------:R-:W-:Y:S02]  /*4120*/  @!P1 IMAD R13, R0, R3, R13 ;  /* 0x00000003000d9224 */ /* 0x000fe400078e020d */
[----:B------:R-:W-:Y:S01]  /*4130*/  @!P1 IMAD R8, R9, R10, R8 ;  /* 0x0000000a09089224 */ /* 0x000fe200078e0208 */
[----:B---3--:R-:W-:Y:S06]  /*4140*/  @!P4 BRA `(.L_x_75) ;  /* 0x0000002400bcc947 */ /* 0x008fec0003800000 */
.L_x_128:
[----:B------:R-:W-:Y:S01]  /*4150*/  PLOP3.LUT P5, PT, P5, P0, PT, 0xf2, 0x2f ;  /* 0x00000000002f781c */ /* 0x000fe20002fa1e72 */
[----:B------:R-:W-:Y:S01]  /*4160*/  UMOV UR14, 0x0 ;  /* 0x00000000000e7882 */ /* 0x000fe20000000000 */
[----:B------:R-:W-:Y:S01]  /*4170*/  LOP3.LUT R30, R30, 0x1, RZ, 0x3c, !PT ;  /* 0x000000011e1e7812 */ /* 0x000fe200078e3cff */
[----:B------:R-:W-:Y:S01]  /*4180*/  UMOV UR15, 0x10000000 ;  /* 0x10000000000f7882 */ /* 0x000fe20000000000 */
[----:B------:R-:W-:Y:S01]  /*4190*/  UMOV UR12, UR36 ;  /* 0x00000024000c7c82 */ /* 0x000fe20008000000 */
[----:B------:R-:W-:Y:S08]  /*41a0*/  @P3 R2UR UR36, R27 ;  /* 0x000000001b2432ca */ /* 0x000ff000000e0000 */
[----:B-1----:R-:W-:Y:S01]  /*41b0*/  @!P5 IADD3 R3, P0, PT, R32, 0x580, RZ ;  /* 0x000005802003d810 */ /* 0x002fe20007f1e0ff */
[----:B------:R-:W-:Y:S01]  /*41c0*/  @!P5 IMAD.SHL.U32 R91, R91, 0x40, RZ ;  /* 0x000000405b5bd824 */ /* 0x000fe200078e00ff */
[----:B------:R-:W-:Y:S01]  /*41d0*/  VOTEU.ALL UP1, P5 ;  /* 0x0000000000ff7886 */ /* 0x000fe20002820000 */
[----:B------:R-:W-:Y:S01]  /*41e0*/  @!P5 IMAD.SHL.U32 R97, R97, 0x40, RZ ;  /* 0x000000406161d824 */ /* 0x000fe200078e00ff */
[----:B------:R-:W-:Y:S01]  /*41f0*/  @!P5 R2UR UR8, R3 ;  /* 0x000000000308d2ca */ /* 0x000fe200000e0000 */
[----:B------:R-:W-:Y:S01]  /*4200*/  @!P5 IMAD.X R0, RZ, RZ, R33, P0 ;  /* 0x000000ffff00d224 */ /* 0x000fe200000e0621 */
[----:B------:R-:W-:Y:S01]  /*4210*/  @!P5 R2UR UR10, R91 ;  /* 0x000000005b0ad2ca */ /* 0x000fe200000e0000 */
[----:B------:R-:W-:Y:S01]  /*4220*/  @!UP1 UIADD3 UR9, UPT, UPT, UR6, 0x50, URZ ;  /* 0x0000005006099890 */ /* 0x000fe2000fffe0ff */
[----:B------:R-:W-:Y:S01]  /*4230*/  @!P5 R2UR UR11, R97 ;  /* 0x00000000610bd2ca */ /* 0x000fe200000e0000 */
[----:B------:R-:W-:Y:S01]  /*4240*/  IMAD.IADD R91, R8, 0x1, R79 ;  /* 0x00000001085b7824 */ /* 0x000fe200078e024f */
[----:B------:R-:W-:Y:S01]  /*4250*/  @!P5 R2UR UR7, R0 ;  /* 0x000000000007d2ca */ /* 0x000fe200000e0000 */
[----:B------:R-:W-:Y:S01]  /*4260*/  IMAD.IADD R97, R13, 0x1, R90 ;  /* 0x000000010d617824 */ /* 0x000fe200078e025a */
[C---:B------:R-:W-:Y:S04]  /*4270*/  ISETP.NE.AND P0, PT, R29.reuse, 0x2, PT ;  /* 0x000000021d00780c */ /* 0x040fe80003f05270 */
[----:B------:R-:W-:Y:S01]  /*4280*/  SEL R3, RZ, 0x1, P0 ;  /* 0x00000001ff037807 */ /* 0x000fe20000000000 */
[----:B------:R-:W-:Y:S01]  /*4290*/  IMAD.U32 R10, RZ, RZ, UR8 ;  /* 0x00000008ff0a7e24 */ /* 0x000fe2000f8e00ff */
[----:B------:R-:W-:Y:S01]  /*42a0*/  @!UP1 UIADD3 UR8, UPT, UPT, UR6, 0x200, URZ ;  /* 0x0000020006089890 */ /* 0x000fe2000fffe0ff */
[----:B------:R-:W-:Y:S01]  /*42b0*/  SEL R29, R29, RZ, P0 ;  /* 0x000000ff1d1d7207 */ /* 0x000fe20000000000 */
[----:B------:R-:W-:Y:S01]  /*42c0*/  VOTEU.ALL UP1, P5 ;  /* 0x0000000000ff7886 */ /* 0x000fe20002820000 */
[----:B------:R-:W-:Y:S02]  /*42d0*/  LOP3.LUT R28, R28, R3, RZ, 0x3c, !PT ;  /* 0x000000031c1c7212 */ /* 0x000fe400078e3cff */
[----:B------:R-:W-:Y:S01]  /*42e0*/  IMAD.U32 R11, RZ, RZ, UR7 ;  /* 0x00000007ff0b7e24 */ /* 0x000fe2000f8e00ff */
[----:B------:R-:W-:Y:S04]  /*42f0*/  @!P5 R2UR UR16, R10 ;  /* 0x000000000a10d2ca */ /* 0x000fe800000e0000 */
[----:B------:R-:W-:Y:S11]  /*4300*/  @!P5 R2UR UR17, R11 ;  /* 0x000000000b11d2ca */ /* 0x000ff600000e0000 */
[----:B------:R-:W-:Y:S02]  /*4310*/  @!UPT UIADD3 URZ, UPT, UPT, URZ, URZ, URZ ;  /* 0x000000fffffff290 */ /* 0x000fe4000fffe0ff */
[----:B------:R3:W-:Y:S01]  /*4320*/  @!UP1 UTMALDG.3D [UR8], [UR16], desc[UR14] ;  /* 0x00000e08100095b4 */ /* 0x0007e20008011000 */
[----:B------:R3:W-:Y:S01]  /*4330*/  @!P5 SYNCS.ARRIVE.TRANS64.RED.A0TR RZ, [UR6+0x50], R25 ;  /* 0x00005019ffffd9a7 */ /* 0x0007e20008300406 */
[----:B------:R-:W-:Y:S01]  /*4340*/  UPLOP3.LUT UP1, UPT, UPT, UPT, UPT, 0x80, 0x8 ;  /* 0x000000000008789c */ /* 0x000fe20003f2f070 */
[----:B------:R-:W-:Y:S01]  /*4350*/  SYNCS.ARRIVE.TRANS64.RED.A1T0 RZ, [UR37], RZ ;  /* 0x000000ffffff79a7 */ /* 0x000fe20008100425 */
[----:B------:R-:W-:Y:S09]  /*4360*/  @P3 BRA `(.L_x_76) ;  /* 0xfffffff400b43947 */ /* 0x000ff2000383ffff */
[----:B------:R-:W-:Y:S07]  /*4370*/  MOV R0, UR6 ;  /* 0x0000000600007c02 */ /* 0x000fee0008000f00 */
.L_x_77:
[----:B-1----:R-:W-:-:S04]  /*4380*/  SHF.L.U32 R3, R30, 0x1f, RZ ;  /* 0x0000001f1e037819 */ /* 0x002fc800000006ff */
[----:B------:R1:W2:Y:S03]  /*4390*/  SYNCS.PHASECHK.TRANS64.TRYWAIT P0, [R0+URZ+0x58], R3 ;  /* 0x00005803000075a7 */ /* 0x0002a600080011ff */
[----:B--2---:R-:W-:Y:S05]  /*43a0*/  @!P0 NANOSLEEP.SYNCS 0x989680 ;  /* 0x009896800000895d */ /* 0x004fea0003900000 */
[----:B------:R-:W2:Y:S02]  /*43b0*/  @!P0 SYNCS.PHASECHK.TRANS64 P0, [R0+URZ+0x58], R3 ;  /* 0x00005803000085a7 */ /* 0x000ea400080010ff */
[----:B--23--:R-:W-:Y:S05]  /*43c0*/  @P0 EXIT ;  /* 0x000000000000094d */ /* 0x00cfea0003800000 */
[----:B------:R-:W-:Y:S05]  /*43d0*/  BRA `(.L_x_77) ;  /* 0xfffffffc00e87947 */ /* 0x000fea000383ffff */
.L_x_68:
[----:B------:R-:W-:-:S06]  /*43e0*/  UISETP.GE.AND UP1, UPT, UR8, 0x4, UPT ;  /* 0x000000040800788c */ /* 0x000fcc000bf26270 */
[----:B------:R-:W-:-:S13]  /*43f0*/  PLOP3.LUT P0, PT, PT, PT, UP1, 0x80, 0x8 ;  /* 0x000000000008781c */ /* 0x000fda0003f0f018 */
[----:B------:R-:W-:Y:S05]  /*4400*/  @!P0 EXIT ;  /* 0x000000000000894d */ /* 0x000fea0003800000 */
[----:B------:R-:W-:Y:S01]  /*4410*/  BAR.SYNC.DEFER_BLOCKING 0x6, 0xa0 ;  /* 0x0182800000007b1d */ /* 0x000fe20000010000 */
[C---:B------:R-:W-:Y:S02]  /*4420*/  IMAD.SHL.U32 R5, R101.reuse, 0x40, RZ ;  /* 0x0000004065057824 */ /* 0x040fe400078e00ff */
[----:B------:R-:W-:Y:S02]  /*4430*/  HFMA2 R111, -RZ, RZ, 0, 0 ;  /* 0x00000000ff6f7431 */ /* 0x000fe400000001ff */
[C---:B------:R-:W-:Y:S01]  /*4440*/  IMAD.SHL.U32 R0, R101.reuse, 0x20, RZ ;  /* 0x0000002065007824 */ /* 0x040fe200078e00ff */
[----:B------:R-:W-:Y:S01]  /*4450*/  CS2R R106, SRZ ;  /* 0x00000000006a7805 */ /* 0x000fe2000001ff00 */
[----:B------:R-:W-:Y:S01]  /*4460*/  IMAD.SHL.U32 R2, R101, 0x2, RZ ;  /* 0x0000000265027824 */ /* 0x000fe200078e00ff */
[----:B------:R-:W-:Y:S01]  /*4470*/  UMOV UR43, 0x400 ;  /* 0x00000400002b7882 */ /* 0x000fe20000000000 */
[----:B------:R-:W1:Y:S01]  /*4480*/  LDC R99, c[0x0][0x370] ;  /* 0x0000dc00ff637b82 */ /* 0x000e620000000800 */
[----:B------:R-:W-:Y:S01]  /*4490*/  ULEA UR43, UR37, UR43, 0x18 ;  /* 0x0000002b252b7291 */ /* 0x000fe2000f8ec0ff */
[----:B------:R-:W-:Y:S01]  /*44a0*/  LOP3.LUT R7, R5, 0x180, RZ, 0xc0, !PT ;  /* 0x0000018005077812 */ /* 0x000fe200078ec0ff */
[C---:B------:R-:W-:Y:S01]  /*44b0*/  IMAD.SHL.U32 R103, R101.reuse, 0x8, RZ ;  /* 0x0000000865677824 */ /* 0x040fe200078e00ff */
[----:B------:R-:W-:Y:S01]  /*44c0*/  LOP3.LUT R0, R0, 0xc00, RZ, 0xc0, !PT ;  /* 0x00000c0000007812 */ /* 0x000fe200078ec0ff */
[----:B------:R-:W-:Y:S01]  /*44d0*/  IMAD.U32 R46, R101, 0x10000, RZ ;  /* 0x00010000652e7824 */ /* 0x000fe200078e00ff */
[----:B------:R-:W-:Y:S01]  /*44e0*/  LOP3.LUT R2, R7, 0x20, R2, 0xf8, !PT ;  /* 0x0000002007027812 */ /* 0x000fe200078ef802 */
[----:B------:R-:W-:Y:S01]  /*44f0*/  UIADD3 UR4, UPT, UPT, UR43, 0x1200, URZ ;  /* 0x000012002b047890 */ /* 0x000fe2000fffe0ff */
[----:B------:R-:W2:Y:S01]  /*4500*/  LDC R42, c[0x0][0xb0c] ;  /* 0x0002c300ff2a7b82 */ /* 0x000ea20000000800 */
[----:B------:R-:W-:Y:S01]  /*4510*/  LOP3.LUT R0, R0, 0x40, R5, 0xf8, !PT ;  /* 0x0000004000007812 */ /* 0x000fe200078ef805 */
[----:B------:R-:W-:Y:S01]  /*4520*/  IMAD.MOV.U32 R44, RZ, RZ, RZ ;  /* 0x000000ffff2c7224 */ /* 0x000fe200078e00ff */
[----:B------:R-:W-:Y:S01]  /*4530*/  LOP3.LUT R103, R2, 0x30, R103, 0x78, !PT ;  /* 0x0000003002677812 */ /* 0x000fe200078e7867 */
[----:B------:R-:W-:Y:S01]  /*4540*/  IMAD.MOV.U32 R108, RZ, RZ, RZ ;  /* 0x000000ffff6c7224 */ /* 0x000fe200078e00ff */
[----:B------:R-:W-:Y:S01]  /*4550*/  LOP3.LUT R0, R0, 0x200, R5, 0xf8, !PT ;  /* 0x0000020000007812 */ /* 0x000fe200078ef805 */
[----:B------:R-:W-:Y:S01]  /*4560*/  IMAD.SHL.U32 R5, R101, 0x10, RZ ;  /* 0x0000001065057824 */ /* 0x000fe200078e00ff */
[----:B------:R-:W-:Y:S01]  /*4570*/  LOP3.LUT R46, R46, 0x600000, RZ, 0xc0, !PT ;  /* 0x006000002e2e7812 */ /* 0x000fe200078ec0ff */
[----:B------:R-:W4:Y:S01]  /*4580*/  LDC R98, c[0x0][0xb20] ;  /* 0x0002c800ff627b82 */ /* 0x000f220000000800 */
[----:B------:R-:W3:Y:S01]  /*4590*/  LDS R3, [UR43+0x120] ;  /* 0x0001202bff037984 */ /* 0x000ee20008000800 */
[----:B------:R-:W-:Y:S01]  /*45a0*/  LOP3.LUT R103, R0, R103, RZ, 0xfc, !PT ;  /* 0x0000006700677212 */ /* 0x000fe200078efcff */
[----:B------:R-:W-:Y:S01]  /*45b0*/  IMAD.U32 R109, RZ, RZ, UR4 ;  /* 0x00000004ff6d7e24 */ /* 0x000fe2000f8e00ff */
[----:B------:R-:W-:Y:S01]  /*45c0*/  LOP3.LUT R5, R5, 0x20, RZ, 0xc0, !PT ;  /* 0x0000002005057812 */ /* 0x000fe200078ec0ff */
[----:B------:R-:W1:Y:S01]  /*45d0*/  LDCU.64 UR46, c[0x0][0x348] ;  /* 0x00006900ff2e77ac */ /* 0x000e620008000a00 */
[----:B------:R-:W-:-:S02]  /*45e0*/  IADD3 R102, PT, PT, R103, UR43, RZ ;  /* 0x0000002b67667c10 */ /* 0x000fc4000fffe0ff */
[----:B------:R-:W1:Y:S01]  /*45f0*/  LDC R41, c[0x0][0xb30] ;  /* 0x0002cc00ff297b82 */ /* 0x000e620000000800 */
[----:B------:R-:W1:Y:S01]  /*4600*/  LDCU.64 UR38, c[0x0][0x888] ;  /* 0x00011100ff2677ac */ /* 0x000e620008000a00 */
[----:B------:R-:W-:Y:S01]  /*4610*/  IADD3 R102, PT, PT, -R5, 0x200, R102 ;  /* 0x0000020005667810 */ /* 0x000fe20007ffe166 */
[----:B------:R-:W-:-:S05]  /*4620*/  UIADD3 UR42, UPT, UPT, UR43, 0x200, URZ ;  /* 0x000002002b2a7890 */ /* 0x000fca000fffe0ff */
[----:B------:R-:W1:Y:S08]  /*4630*/  LDC.64 R88, c[0x0][0xb10] ;  /* 0x0002c400ff587b82 */ /* 0x000e700000000a00 */
[----:B------:R-:W1:Y:S08]  /*4640*/  LDC.64 R38, c[0x0][0xb18] ;  /* 0x0002c600ff267b82 */ /* 0x000e700000000a00 */
[----:B------:R-:W1:Y:S08]  /*4650*/  LDC.64 R84, c[0x0][0x888] ;  /* 0x00022200ff547b82 */ /* 0x000e700000000a00 */
[----:B------:R-:W1:Y:S01]  /*4660*/  LDC.64 R36, c[0x0][0xb28] ;  /* 0x0002ca00ff247b82 */ /* 0x000e620000000a00 */
[----:B---3--:R-:W-:-:S07]  /*4670*/  IMAD.IADD R46, R3, 0x1, R46 ;  /* 0x00000001032e7824 */ /* 0x008fce00078e022e */
[----:B------:R-:W3:Y:S08]  /*4680*/  LDC.64 R86, c[0x0][0x890] ;  /* 0x00022400ff567b82 */ /* 0x000ef00000000a00 */
[----:B------:R-:W1:Y:S08]  /*4690*/  LDC.64 R82, c[0x0][0x8b0] ;  /* 0x00022c00ff527b82 */ /* 0x000e700000000a00 */
[----:B------:R-:W1:Y:S08]  /*46a0*/  LDC.64 R80, c[0x0][0x8a8] ;  /* 0x00022a00ff507b82 */ /* 0x000e700000000a00 */
[----:B--2-4-:R-:W1:Y:S02]  /*46b0*/  LDC R100, c[0x0][0x374] ;  /* 0x0000dd00ff647b82 */ /* 0x014e640000000800 */
.L_x_95:
[----:B------:R-:W-:Y:S02]  /*46c0*/  LEA R0, R111, UR43, 0x3 ;  /* 0x0000002b6f007c11 */ /* 0x000fe4000f8e18ff */
[----:B------:R-:W-:Y:S02]  /*46d0*/  SHF.L.U32 R3, R107, 0x1f, RZ ;  /* 0x0000001f6b037819 */ /* 0x000fe400000006ff */
[----:B------:R-:W-:Y:S02]  /*46e0*/  LEA R16, R111, UR43, 0x4 ;  /* 0x0000002b6f107c11 */ /* 0x000fe4000f8e20ff */
[----:B--2---:R-:W2:Y:S02]  /*46f0*/  SYNCS.PHASECHK.TRANS64.TRYWAIT P0, [R0+URZ+0x70], R3 ;  /* 0x00007003000075a7 */ /* 0x004ea400080011ff */
[----:B-12---:R-:W-:Y:S05]  /*4700*/  @!P0 BRA `(.L_x_78) ;  /* 0x0000002000648947 */ /* 0x006fea0003800000 */
.L_x_129:
[----:B------:R-:W4:Y:S01]  /*4710*/  LDC.64 R12, c[0x0][0xb10] ;  /* 0x0002c400ff0c7b82 */ /* 0x000f220000000a00 */
[----:B------:R-:W3:Y:S01]  /*4720*/  LDS.128 R16, [R16+0x100] ;  /* 0x0001000010107984 */ /* 0x000ee20000000c00 */
[----:B-1----:R-:W-:Y:S01]  /*4730*/  ISETP.NE.AND P1, PT, R41, 0x1, PT ;  /* 0x000000012900780c */ /* 0x002fe20003f25270 */
[----:B--2---:R-:W-:Y:S01]  /*4740*/  VIADD R0, R0, 0x80 ;  /* 0x0000008000007836 */ /* 0x004fe20000000000 */
[----:B------:R-:W-:Y:S04]  /*4750*/  ISETP.GE.AND P0, PT, R40, 0x1, PT ;  /* 0x000000012800780c */ /* 0x000fe80003f06270 */
[----:B------:R-:W1:Y:S01]  /*4760*/  LDC.64 R10, c[0x0][0xb18] ;  /* 0x0002c600ff0a7b82 */ /* 0x000e620000000a00 */
[----:B------:R-:W-:Y:S01]  /*4770*/  PRMT R0, RZ, 0x654, R0 ;  /* 0x00000654ff007816 */ /* 0x000fe20000000000 */
[----:B------:R-:W-:Y:S01]  /*4780*/  @!PT LDS RZ, [RZ] ;  /* 0x00000000fffff984 */ /* 0x000fe20000000800 */
[----:B------:R-:W-:Y:S01]  /*4790*/  @!PT LDS RZ, [RZ] ;  /* 0x00000000fffff984 */ /* 0x000fe20000000800 */
[----:B------:R-:W-:Y:S01]  /*47a0*/  @!PT LDS RZ, [RZ] ;  /* 0x00000000fffff984 */ /* 0x000fe20000000800 */
[----:B------:R-:W-:Y:S01]  /*47b0*/  @!PT LDS RZ, [RZ] ;  /* 0x00000000fffff984 */ /* 0x000fe20000000800 */
[----:B------:R2:W-:Y:S06]  /*47c0*/  MEMBAR.ALL.CTA ;  /* 0x0000000000007992 */ /* 0x0005ec0000008000 */
[----:B--2---:R-:W2:Y:S01]  /*47d0*/  FENCE.VIEW.ASYNC.S ;  /* 0x00000000000073c6 */ /* 0x004ea20000000000 */
[----:B------:R-:W1:Y:S08]  /*47e0*/  @!P1 LDC R14, c[0x0][0xb20] ;  /* 0x0002c800ff0e9b82 */ /* 0x000e700000000800 */
[----:B------:R-:W1:Y:S01]  /*47f0*/  @!P1 LDC R9, c[0x0][0xb0c] ;  /* 0x0002c300ff099b82 */ /* 0x000e620000000800 */
[----:B--2---:R2:W-:Y:S01]  /*4800*/  SYNCS.ARRIVE.TRANS64.RED.A1T0 RZ, [R0+URZ], RZ ;  /* 0x000000ff00ff79a7 */ /* 0x0045e200081004ff */
[----:B---3--:R-:W-:Y:S04]  /*4810*/  LOP3.LUT P4, RZ, R18, 0x1, RZ, 0xc0, !PT ;  /* 0x0000000112ff7812 */ /* 0x008fe8000788c0ff */
[----:B------:R-:W-:Y:S09]  /*4820*/  P2R R110, PR, RZ, 0x10 ;  /* 0x00000010ff6e7803 */ /* 0x000ff20000000000 */
[----:B------:R-:W-:Y:S02]  /*4830*/  @P4 MOV R45, R16 ;  /* 0x00000010002d4202 */ /* 0x000fe40000000f00 */
[----:B------:R-:W-:Y:S01]  /*4840*/  @P4 LOP3.LUT R43, R17, 0xffff, RZ, 0xc0, !PT ;  /* 0x0000ffff112b4812 */ /* 0x000fe200078ec0ff */
[----:B--2-4-:R-:W-:Y:S06]  /*4850*/  @!P0 BRA `(.L_x_79) ;  /* 0x0000000000a48947 */ /* 0x014fec0003800000 */
[----:B------:R-:W-:Y:S01]  /*4860*/  IMAD.HI.U32 R21, R100, R39, RZ ;  /* 0x0000002764157227 */ /* 0x000fe200078e00ff */
[----:B------:R-:W-:Y:S02]  /*4870*/  ISETP.NE.AND P0, PT, R38, 0x1, PT ;  /* 0x000000012600780c */ /* 0x000fe40003f05270 */
[----:B------:R-:W-:Y:S01]  /*4880*/  ISETP.NE.AND P2, PT, R40, 0x1, PT ;  /* 0x000000012800780c */ /* 0x000fe20003f45270 */
[----:B------:R-:W-:Y:S01]  /*4890*/  IMAD.HI.U32 R20, R99, R88, RZ ;  /* 0x0000005863147227 */ /* 0x000fe200078e00ff */
[----:B------:R-:W-:Y:S02]  /*48a0*/  SHF.R.U32.HI R21, RZ, R98, R21 ;  /* 0x00000062ff157219 */ /* 0x000fe40000011615 */
[----:B------:R-:W-:Y:S01]  /*48b0*/  ISETP.NE.AND P3, PT, R42, 0x1, PT ;  /* 0x000000012a00780c */ /* 0x000fe20003f65270 */
[----:B------:R-:W-:Y:S01]  /*48c0*/  IMAD.HI.U32 R24, R45, R88, RZ ;  /* 0x000000582d187227 */ /* 0x000fe200078e00ff */
[----:B------:R-:W-:Y:S02]  /*48d0*/  SHF.R.U32.HI R20, RZ, R89, R20 ;  /* 0x00000059ff147219 */ /* 0x000fe40000011614 */
[----:B------:R-:W-:Y:S01]  /*48e0*/  SEL R3, R100, R21, !P0 ;  /* 0x0000001564037207 */ /* 0x000fe20004000000 */
[----:B------:R-:W-:Y:S01]  /*48f0*/  IMAD.HI.U32 R21, R43, R39, RZ ;  /* 0x000000272b157227 */ /* 0x000fe200078e00ff */
[----:B------:R-:W-:Y:S02]  /*4900*/  SEL R7, R99, R20, !P3 ;  /* 0x0000001463077207 */ /* 0x000fe40005800000 */
[----:B------:R-:W-:Y:S01]  /*4910*/  SHF.R.U32.HI R24, RZ, R89, R24 ;  /* 0x00000059ff187219 */ /* 0x000fe20000011618 */
[-C--:B------:R-:W-:Y:S04]  /*4920*/  IMAD.HI.U32 R20, R3, R36.reuse, RZ ;  /* 0x0000002403147227 */ /* 0x080fe800078e00ff */
[----:B------:R-:W-:Y:S01]  /*4930*/  IMAD.HI.U32 R22, R7, R36, RZ ;  /* 0x0000002407167227 */ /* 0x000fe200078e00ff */
[-C--:B------:R-:W-:Y:S02]  /*4940*/  @P2 SHF.R.U32.HI R3, RZ, R37.reuse, R20 ;  /* 0x00000025ff032219 */ /* 0x080fe40000011614 */
[----:B------:R-:W-:Y:S02]  /*4950*/  SHF.R.U32.HI R20, RZ, R98, R21 ;  /* 0x00000062ff147219 */ /* 0x000fe40000011615 */
[----:B------:R-:W-:Y:S01]  /*4960*/  @P2 SHF.R.U32.HI R7, RZ, R37, R22 ;  /* 0x00000025ff072219 */ /* 0x000fe20000011616 */
[C---:B------:R-:W-:Y:S01]  /*4970*/  IMAD R2, R40.reuse, R3, RZ ;  /* 0x0000000328027224 */ /* 0x040fe200078e02ff */
[----:B------:R-:W-:Y:S02]  /*4980*/  SEL R5, R43, R20, !P0 ;  /* 0x000000142b057207 */ /* 0x000fe40004000000 */
[----:B------:R-:W-:Y:S01]  /*4990*/  SEL R3, R45, R24, !P3 ;  /* 0x000000182d037207 */ /* 0x000fe20005800000 */
[----:B------:R-:W-:Y:S01]  /*49a0*/  IMAD R4, R40, R7, RZ ;  /* 0x0000000728047224 */ /* 0x000fe200078e02ff */
[C---:B------:R-:W-:Y:S01]  /*49b0*/  ISETP.GE.AND P0, PT, R5.reuse, R2, PT ;  /* 0x000000020500720c */ /* 0x040fe20003f06270 */
[----:B------:R-:W-:Y:S03]  /*49c0*/  IMAD.HI.U32 R6, R5, R36, RZ ;  /* 0x0000002405067227 */ /* 0x000fe600078e00ff */
[----:B------:R-:W-:Y:S01]  /*49d0*/  ISETP.GE.OR P0, PT, R3, R4, P0 ;  /* 0x000000040300720c */ /* 0x000fe20000706670 */
[----:B------:R-:W-:Y:S01]  /*49e0*/  IMAD.MOV R4, RZ, RZ, -R3 ;  /* 0x000000ffff047224 */ /* 0x000fe200078e0a03 */
[-C--:B------:R-:W-:Y:S03]  /*49f0*/  SHF.R.U32.HI R6, RZ, R37.reuse, R6 ;  /* 0x00000025ff067219 */ /* 0x080fe60000011606 */
[----:B------:R-:W-:Y:S01]  /*4a00*/  IMAD R45, R42, R4, R45 ;  /* 0x000000042a2d7224 */ /* 0x000fe200078e022d */
[----:B------:R-:W-:Y:S05]  /*4a10*/  SEL R15, R5, R6, !P2 ;  /* 0x00000006050f7207 */ /* 0x000fea0005000000 */
[----:B------:R-:W-:Y:S02]  /*4a20*/  IMAD.MOV R6, RZ, RZ, -R15 ;  /* 0x000000ffff067224 */ /* 0x000fe400078e0a0f */
[C---:B------:R-:W-:Y:S04]  /*4a30*/  @!P0 IMAD.HI.U32 R2, R3.reuse, R36, RZ ;  /* 0x0000002403028227 */ /* 0x040fe800078e00ff */
[----:B------:R-:W-:Y:S01]  /*4a40*/  IMAD R6, R40, R6, R5 ;  /* 0x0000000628067224 */ /* 0x000fe200078e0205 */
[----:B------:R-:W-:Y:S04]  /*4a50*/  @!P0 SHF.R.U32.HI R2, RZ, R37, R2 ;  /* 0x00000025ff028219 */ /* 0x000fe80000011602 */
[----:B------:R-:W-:Y:S02]  /*4a60*/  @!P0 SEL R0, R3, R2, !P2 ;  /* 0x0000000203008207 */ /* 0x000fe40005000000 */
[----:B------:R-:W-:Y:S02]  /*4a70*/  IADD3 R2, PT, PT, -R5, RZ, RZ ;  /* 0x000000ff05027210 */ /* 0x000fe40007ffe1ff */
[----:B------:R-:W-:Y:S01]  /*4a80*/  @!P0 IADD3 R8, PT, PT, R15, -R0, RZ ;  /* 0x800000000f088210 */ /* 0x000fe20007ffe0ff */
[----:B------:R-:W-:Y:S02]  /*4a90*/  @!P0 IMAD R0, R7, R6, R0 ;  /* 0x0000000607008224 */ /* 0x000fe400078e0200 */
[----:B------:R-:W-:Y:S02]  /*4aa0*/  IMAD R43, R38, R2, R43 ;  /* 0x00000002262b7224 */ /* 0x000fe400078e022b */
[----:B------:R-:W-:Y:S02]  /*4ab0*/  @!P0 IMAD R5, R8, R40, R3 ;  /* 0x0000002808058224 */ /* 0x000fe400078e0203 */
[----:B------:R-:W-:Y:S04]  /*4ac0*/  @!P0 IMAD.MOV.U32 R3, RZ, RZ, R0 ;  /* 0x000000ffff038224 */ /* 0x000fe800078e0000 */
[----:B------:R-:W-:Y:S02]  /*4ad0*/  IMAD R45, R3, R42, R45 ;  /* 0x0000002a032d7224 */ /* 0x000fe400078e022d */
[----:B------:R-:W-:Y:S07]  /*4ae0*/  IMAD R43, R5, R38, R43 ;  /* 0x00000026052b7224 */ /* 0x000fee00078e022b */
.L_x_79:
[----:B------:R-:W-:Y:S01]  /*4af0*/  @!P1 IMAD.HI.U32 R0, R45, R12, RZ ;  /* 0x0000000c2d009227 */ /* 0x000fe200078e00ff */
[----:B-1----:R-:W-:Y:S01]  /*4b00*/  @!P1 ISETP.NE.AND P0, PT, R10, 0x1, PT ;  /* 0x000000010a00980c */ /* 0x002fe20003f05270 */
[----:B------:R-:W-:Y:S01]  /*4b10*/  ULOP3.LUT UP0, URZ, UR42, 0x1b0, URZ, 0xc0, !UPT ;  /* 0x000001b02aff7892 */ /* 0x000fe2000f80c0ff */
[----:B------:R-:W-:Y:S01]  /*4b20*/  @!P1 ISETP.NE.AND P2, PT, R9, 0x1, PT ;  /* 0x000000010900980c */ /* 0x000fe20003f45270 */
[----:B------:R-:W-:Y:S01]  /*4b30*/  @!P1 IMAD.HI.U32 R3, R43, R11, RZ ;  /* 0x0000000b2b039227 */ /* 0x000fe200078e00ff */
[----:B------:R-:W-:Y:S02]  /*4b40*/  @!P1 SHF.R.U32.HI R0, RZ, R13, R0 ;  /* 0x0000000dff009219 */ /* 0x000fe40000011600 */
[----:B------:R-:W-:Y:S01]  /*4b50*/  @P4 SHF.R.U32.HI R105, RZ, 0x10, R17 ;  /* 0x00000010ff694819 */ /* 0x000fe20000011611 */
[----:B------:R-:W-:Y:S01]  /*4b60*/  VIADD R111, R111, 0x1 ;  /* 0x000000016f6f7836 */ /* 0x000fe20000000000 */
[----:B------:R-:W-:Y:S02]  /*4b70*/  @!P1 SHF.R.U32.HI R2, RZ, R14, R3 ;  /* 0x0000000eff029219 */ /* 0x000fe40000011603 */
[----:B------:R-:W-:Y:S02]  /*4b80*/  @!P1 SEL R3, R45, R0, !P2 ;  /* 0x000000002d039207 */ /* 0x000fe40005000000 */
[----:B------:R-:W-:Y:S05]  /*4b90*/  @!P1 SEL R2, R43, R2, !P0 ;  /* 0x000000022b029207 */ /* 0x000fea0004000000 */
[----:B------:R-:W-:Y:S02]  /*4ba0*/  @!P1 IMAD.IADD R0, R2, 0x1, -R3 ;  /* 0x0000000102009824 */ /* 0x000fe400078e0a03 */
[----:B------:R-:W-:Y:S02]  /*4bb0*/  @!P1 IMAD.IADD R2, R3, 0x1, -R2 ;  /* 0x0000000103029824 */ /* 0x000fe400078e0a02 */
[----:B------:R-:W-:Y:S02]  /*4bc0*/  @!P1 IMAD R45, R0, R9, R45 ;  /* 0x00000009002d9224 */ /* 0x000fe400078e022d */
[----:B------:R-:W-:Y:S01]  /*4bd0*/  @!P1 IMAD R43, R2, R10, R43 ;  /* 0x0000000a022b9224 */ /* 0x000fe200078e022b */
[----:B------:R-:W-:Y:S06]  /*4be0*/  BRA.U !UP0, `(.L_x_80) ;  /* 0x0000000108407547 */ /* 0x000fec000b800000 */
[----:B------:R-:W1:Y:S01]  /*4bf0*/  LDCU.64 UR8, c[0x4][0x80] ;  /* 0x01001000ff0877ac */ /* 0x000e620008000a00 */
[----:B------:R-:W-:Y:S01]  /*4c00*/  MOV R3, 0x0 ;  /* 0x0000000000037802 */ /* 0x000fe20000000f00 */
[----:B------:R-:W-:Y:S02]  /*4c10*/  HFMA2 R12, -RZ, RZ, 0, 5.9604644775390625e-08 ;  /* 0x00000001ff0c7431 */ /* 0x000fe400000001ff */
[----:B------:R-:W-:Y:S02]  /*4c20*/  IMAD.MOV.U32 R8, RZ, RZ, 0x70 ;  /* 0x00000070ff087424 */ /* 0x000fe400078e00ff */
[----:B------:R-:W-:Y:S01]  /*4c30*/  IMAD.MOV.U32 R13, RZ, RZ, RZ ;  /* 0x000000ffff0d7224 */ /* 0x000fe200078e00ff */
[----:B------:R-:W2:Y:S01]  /*4c40*/  LDCU.64 UR6, c[0x4][0x88] ;  /* 0x01001100ff0677ac */ /* 0x000ea20008000a00 */
[----:B------:R-:W3:Y:S01]  /*4c50*/  LDC.64 R2, c[0x4][R3] ;  /* 0x0100000003027b82 */ /* 0x000ee20000000a00 */
[----:B------:R-:W4:Y:S01]  /*4c60*/  LDCU.64 UR4, c[0x4][0x8] ;  /* 0x01000100ff0477ac */ /* 0x000f220008000a00 */
[----:B-1----:R-:W-:Y:S01]  /*4c70*/  MOV R5, UR9 ;  /* 0x0000000900057c02 */ /* 0x002fe20008000f00 */
[----:B------:R-:W-:Y:S01]  /*4c80*/  IMAD.U32 R4, RZ, RZ, UR8 ;  /* 0x00000008ff047e24 */ /* 0x000fe2000f8e00ff */
[----:B--2---:R-:W-:Y:S01]  /*4c90*/  MOV R7, UR7 ;  /* 0x0000000700077c02 */ /* 0x004fe20008000f00 */
[----:B------:R-:W-:Y:S01]  /*4ca0*/  IMAD.U32 R6, RZ, RZ, UR6 ;  /* 0x00000006ff067e24 */ /* 0x000fe2000f8e00ff */
[----:B----4-:R-:W-:Y:S01]  /*4cb0*/  MOV R11, UR5 ;  /* 0x00000005000b7c02 */ /* 0x010fe20008000f00 */
[----:B------:R-:W-:Y:S02]  /*4cc0*/  IMAD.U32 R10, RZ, RZ, UR4 ;  /* 0x00000004ff0a7e24 */ /* 0x000fe4000f8e00ff */
[----:B------:R-:W-:Y:S07]  /*4cd0*/  LEPC R20, `(.L_x_80) ;  /* 0x000000001014794e */ /* 0x000fee0000000000 */
[----:B---3-5:R-:W-:Y:S05]  /*4ce0*/  CALL.ABS.NOINC R2 ;  /* 0x0000000002007343 */ /* 0x028fea0003c00000 */
.L_x_80:
[----:B------:R-:W-:Y:S01]  /*4cf0*/  LOP3.LUT P0, RZ, R109, 0x1b0, RZ, 0xc0, !PT ;  /* 0x000001b06dff7812 */ /* 0x000fe2000780c0ff */
[----:B------:R-:W-:Y:S11]  /*4d00*/  BSSY.RECONVERGENT B6, `(.L_x_81) ;  /* 0x0000013000067945 */ /* 0x000ff60003800200 */
[----:B------:R-:W-:Y:S01]  /*4d10*/  @!UPT UIADD3 URZ, UPT, UPT, URZ, URZ, URZ ;  /* 0x000000fffffff290 */ /* 0x000fe2000fffe0ff */
[----:B------:R-:W-:Y:S05]  /*4d20*/  @!P0 BRA `(.L_x_82) ;  /* 0x0000000000408947 */ /* 0x000fea0003800000 */
        /* <DEDUP_REMOVED lines=16> */
.L_x_82:
[----:B------:R-:W-:Y:S05]  /*4e30*/  BSYNC.RECONVERGENT B6 ;  /* 0x0000000000067941 */ /* 0x000fea0003800200 */
.L_x_81:
[----:B------:R-:W-:Y:S01]  /*4e40*/  ISETP.NE.U32.AND P3, PT, R86, RZ, PT ;  /* 0x000000ff5600720c */ /* 0x000fe20003f65070 */
[----:B------:R-:W-:Y:S01]  /*4e50*/  UISETP.NE.AND UP1, UPT, UR44, URZ, UPT ;  /* 0x000000ff2c00728c */ /* 0x000fe2000bf25270 */
[----:B------:R-:W-:Y:S02]  /*4e60*/  ISETP.NE.U32.AND P4, PT, R82, RZ, PT ;  /* 0x000000ff5200720c */ /* 0x000fe40003f85070 */
[----:B------:R-:W-:Y:S02]  /*4e70*/  ISETP.NE.AND.EX P3, PT, R87, RZ, PT, P3 ;  /* 0x000000ff5700720c */ /* 0x000fe40003f65330 */
[----:B------:R-:W-:Y:S02]  /*4e80*/  PLOP3.LUT P1, PT, PT, PT, PT, 0x8, 0x80 ;  /* 0x000000000080781c */ /* 0x000fe40003f2e170 */
[----:B------:R-:W-:Y:S02]  /*4e90*/  PLOP3.LUT P0, PT, PT, PT, UP1, 0x80, 0x8 ;  /* 0x000000000008781c */ /* 0x000fe40003f0f018 */
[----:B------:R-:W-:Y:S02]  /*4ea0*/  ISETP.NE.AND.EX P4, PT, R83, RZ, PT, P4 ;  /* 0x000000ff5300720c */ /* 0x000fe40003f85340 */
[----:B------:R-:W1:Y:S09]  /*4eb0*/  @UP1 LDCU.64 UR4, c[0x0][0x888] ;  /* 0x00011100ff0417ac */ /* 0x000e720008000a00 */
[----:B------:R-:W-:Y:S01]  /*4ec0*/  @P0 PLOP3.LUT P1, PT, P3, PT, PT, 0x80, 0x8 ;  /* 0x000000000008081c */ /* 0x000fe20001f2f070 */
[----:B-1----:R-:W-:Y:S04]  /*4ed0*/  @UP1 UISETP.NE.U32.AND UP0, UPT, UR4, URZ, UPT ;  /* 0x000000ff0400128c */ /* 0x002fe8000bf05070 */
[----:B------:R-:W-:Y:S04]  /*4ee0*/  @UP1 UISETP.NE.AND.EX UP0, UPT, UR5, URZ, UPT, UP0 ;  /* 0x000000ff0500128c */ /* 0x000fe8000bf05300 */
[----:B------:R-:W-:Y:S01]  /*4ef0*/  @UP1 USEL UR4, URZ, 0xffffffff, UP0 ;  /* 0xffffffffff041887 */ /* 0x000fe20008000000 */
[----:B------:R-:W-:Y:S11]  /*4f00*/  @!P3 BRA `(.L_x_83) ;  /* 0x00000000002cb947 */ /* 0x000ff60003800000 */
[----:B------:R-:W-:Y:S01]  /*4f10*/  ISETP.NE.U32.AND P2, PT, R84, RZ, PT ;  /* 0x000000ff5400720c */ /* 0x000fe20003f45070 */
[----:B------:R-:W-:Y:S03]  /*4f20*/  IMAD.MOV.U32 R96, RZ, RZ, 0x1 ;  /* 0x00000001ff607424 */ /* 0x000fe600078e00ff */
[----:B------:R-:W-:Y:S11]  /*4f30*/  ISETP.NE.AND.EX P2, PT, R85, RZ, PT, P2 ;  /* 0x000000ff5500720c */ /* 0x000ff60003f45320 */
[----:B------:R-:W-:Y:S02]  /*4f40*/  @!UPT UIADD3 URZ, UPT, UPT, URZ, URZ, URZ ;  /* 0x000000fffffff290 */ /* 0x000fe4000fffe0ff */
[----:B------:R-:W1:Y:S01]  /*4f50*/  @P2 LDC.64 R2, c[0x0][0x888] ;  /* 0x00022200ff022b82 */ /* 0x000e620000000a00 */
[----:B------:R-:W-:Y:S04]  /*4f60*/  @P2 IMAD R0, R86, UR36, RZ ;  /* 0x0000002456002c24 */ /* 0x000fe8000f8e02ff */
[----:B-1----:R-:W-:Y:S04]  /*4f70*/  @P2 IMAD.WIDE R2, R0, 0x4, R2 ;  /* 0x0000000400022825 */ /* 0x002fe800078e0202 */
[----:B------:R-:W-:Y:S01]  /*4f80*/  HFMA2 R0, -RZ, RZ, 0, 5.9604644775390625e-08 ;  /* 0x00000001ff007431 */ /* 0x000fe200000001ff */
[----:B-----5:R1:W5:Y:S04]  /*4f90*/  @P2 LDG.E R49, desc[UR40][R2.64] ;  /* 0x0000002802312981 */ /* 0x020368000c1e1900 */
[----:B------:R-:W-:Y:S01]  /*4fa0*/  @!P2 PRMT R96, R0, 0x7610, R96 ;  /* 0x000076100060a816 */ /* 0x000fe20000000060 */
[----:B-1----:R-:W2:Y:S06]  /*4fb0*/  @!P2 LDC R49, c[0x0][0x880] ;  /* 0x00022000ff31ab82 */ /* 0x002eac0000000800 */
.L_x_83:
[----:B------:R-:W-:Y:S05]  /*4fc0*/  @!P4 BRA `(.L_x_84) ;  /* 0x000000000020c947 */ /* 0x000fea0003800000 */
[----:B------:R-:W-:Y:S04]  /*4fd0*/  ISETP.NE.U32.AND P2, PT, R80, RZ, PT ;  /* 0x000000ff5000720c */ /* 0x000fe80003f45070 */
[----:B------:R-:W-:Y:S11]  /*4fe0*/  ISETP.NE.AND.EX P2, PT, R81, RZ, PT, P2 ;  /* 0x000000ff5100720c */ /* 0x000ff60003f45320 */
[----:B------:R-:W-:Y:S02]  /*4ff0*/  @!UPT UIADD3 URZ, UPT, UPT, URZ, URZ, URZ ;  /* 0x000000fffffff290 */ /* 0x000fe4000fffe0ff */
[----:B------:R-:W1:Y:S01]  /*5000*/  @P2 LDC.64 R2, c[0x0][0x8a8] ;  /* 0x00022a00ff022b82 */ /* 0x000e620000000a00 */
[----:B------:R-:W-:Y:S04]  /*5010*/  @P2 IMAD R0, R82, UR36, RZ ;  /* 0x0000002452002c24 */ /* 0x000fe8000f8e02ff */
[----:B-1----:R-:W-:Y:S05]  /*5020*/  @P2 IMAD.WIDE R2, R0, 0x4, R2 ;  /* 0x0000000400022825 */ /* 0x002fea00078e0202 */
[----:B-----5:R1:W5:Y:S02]  /*5030*/  @P2 LDG.E R47, desc[UR40][R2.64] ;  /* 0x00000028022f2981 */ /* 0x020364000c1e1900 */
[----:B-1----:R-:W3:Y:S02]  /*5040*/  @!P2 LDC R47, c[0x0][0x8a0] ;  /* 0x00022800ff2fab82 */ /* 0x002ee40000000800 */
.L_x_84:
[----:B--2--5:R-:W-:Y:S01]  /*5050*/  @P0 FSETP.NEU.AND P4, PT, R49, RZ, PT ;  /* 0x000000ff3100020b */ /* 0x024fe20003f8d000 */
[----:B------:R-:W-:Y:S01]  /*5060*/  IMAD.U32 R0, RZ, RZ, UR4 ;  /* 0x00000004ff007e24 */ /* 0x000fe2000f8e00ff */
[----:B------:R-:W-:Y:S01]  /*5070*/  @P0 LOP3.LUT P2, RZ, R96, 0xff, RZ, 0xc0, !PT ;  /* 0x000000ff60ff0812 */ /* 0x000fe2000784c0ff */
[----:B------:R-:W-:Y:S01]  /*5080*/  BSSY B1, `(.L_x_85) ;  /* 0x0000039000017945 */ /* 0x000fe20003800000 */
[----:B------:R-:W-:Y:S02]  /*5090*/  @P0 SEL R9, RZ, 0xffffffff, P4 ;  /* 0xffffffffff090807 */ /* 0x000fe40002000000 */
[----:B------:R-:W-:Y:S02]  /*50a0*/  CS2R R54, SRZ ;  /* 0x0000000000367805 */ /* 0x000fe4000001ff00 */
[----:B------:R-:W-:Y:S02]  /*50b0*/  LEA R92, R44, UR43, 0x3 ;  /* 0x0000002b2c5c7c11 */ /* 0x000fe4000f8e18ff */
[----:B------:R-:W-:Y:S02]  /*50c0*/  CS2R R52, SRZ ;  /* 0x0000000000347805 */ /* 0x000fe4000001ff00 */
[----:B------:R-:W-:Y:S02]  /*50d0*/  @P1 SEL R9, R0, R9, !P2 ;  /* 0x0000000900091207 */ /* 0x000fe40005000000 */
[----:B------:R-:W-:Y:S02]  /*50e0*/  CS2R R58, SRZ ;  /* 0x00000000003a7805 */ /* 0x000fe4000001ff00 */
[----:B------:R-:W-:Y:S02]  /*50f0*/  SHF.L.U32 R7, R108, 0x1f, RZ ;  /* 0x0000001f6c077819 */ /* 0x000fe400000006ff */
[----:B------:R-:W-:Y:S02]  /*5100*/  CS2R R56, SRZ ;  /* 0x0000000000387805 */ /* 0x000fe4000001ff00 */
[----:B------:R-:W-:Y:S02]  /*5110*/  @P0 LOP3.LUT R9, R9, 0x1, RZ, 0xc0, !PT ;  /* 0x0000000109090812 */ /* 0x000fe400078ec0ff */
[C---:B------:R-:W-:Y:S02]  /*5120*/  LEA.HI R5, R44.reuse, R44, RZ, 0x1 ;  /* 0x0000002c2c057211 */ /* 0x040fe400078f08ff */
[----:B------:R-:W-:Y:S02]  /*5130*/  ISETP.NE.U32.OR P1, PT, R9, 0x1, !P0 ;  /* 0x000000010900780c */ /* 0x000fe40004725470 */
[----:B------:R-:W-:Y:S01]  /*5140*/  PLOP3.LUT P5, PT, PT, PT, PT, 0x8, 0x80 ;  /* 0x000000000080781c */ /* 0x000fe20003fae170 */
[C---:B------:R-:W-:Y:S01]  /*5150*/  IMAD.SHL.U32 R3, R5.reuse, 0x20, RZ ;  /* 0x0000002005037824 */ /* 0x040fe200078e00ff */
[----:B------:R-:W-:Y:S04]  /*5160*/  LOP3.LUT R5, R5, 0xffe, RZ, 0xc0, !PT ;  /* 0x00000ffe05057812 */ /* 0x000fe800078ec0ff */
[----:B------:R-:W-:Y:S01]  /*5170*/  LOP3.LUT R3, R3, 0xffffffc0, RZ, 0xc0, !PT ;  /* 0xffffffc003037812 */ /* 0x000fe200078ec0ff */
[----:B------:R-:W-:Y:S04]  /*5180*/  IMAD.IADD R32, R44, 0x1, -R5 ;  /* 0x000000012c207824 */ /* 0x000fe800078e0a05 */
[----:B------:R-:W-:Y:S01]  /*5190*/  @P1 SHF.L.U32 R2, R106, 0x1f, RZ ;  /* 0x0000001f6a021819 */ /* 0x000fe200000006ff */
[----:B------:R-:W-:Y:S03]  /*51a0*/  IMAD.IADD R3, R46, 0x1, R3 ;  /* 0x000000012e037824 */ /* 0x000fe600078e0203 */
[----:B------:R-:W1:Y:S01]  /*51b0*/  @P1 SYNCS.PHASECHK.TRANS64.TRYWAIT P0, [UR43+0x50], R2 ;  /* 0x00005002ff0015a7 */ /* 0x000e62000800112b */
[----:B------:R-:W-:Y:S01]  /*51c0*/  IMAD R32, R32, 0x100000, R3 ;  /* 0x0010000020207824 */ /* 0x000fe200078e0203 */
[----:B------:R2:W4:Y:S01]  /*51d0*/  SYNCS.PHASECHK.TRANS64.TRYWAIT P4, [R92+URZ+0x90], R7 ;  /* 0x000090075c0075a7 */ /* 0x00052200080811ff */
[----:B-1----:R-:W-:Y:S01]  /*51e0*/  @P1 PLOP3.LUT P5, PT, P0, PT, PT, 0x8, 0x80 ;  /* 0x000000000080181c */ /* 0x002fe200007ae170 */
[----:B------:R-:W-:Y:S01]  /*51f0*/  @!UPT UIADD3 URZ, UPT, UPT, URZ, URZ, URZ ;  /* 0x000000fffffff290 */ /* 0x000fe2000fffe0ff */
[----:B--2---:R-:W-:Y:S11]  /*5200*/  @!P1 BRA `(.L_x_86) ;  /* 0x0000000000809947 */ /* 0x004ff60003800000 */
[----:B------:R-:W-:Y:S01]  /*5210*/  ISETP.NE.U32.AND P0, PT, RZ, UR38, PT ;  /* 0x00000026ff007c0c */ /* 0x000fe2000bf05070 */
[----:B------:R-:W-:Y:S01]  /*5220*/  BSSY B0, `(.L_x_87) ;  /* 0x0000012000007945 */ /* 0x000fe20003800000 */
[----:B------:R-:W-:Y:S02]  /*5230*/  FSETP.NEU.AND P2, PT, R49, RZ, PT ;  /* 0x000000ff3100720b */ /* 0x000fe40003f4d000 */
[----:B------:R-:W-:Y:S02]  /*5240*/  CS2R R58, SRZ ;  /* 0x00000000003a7805 */ /* 0x000fe4000001ff00 */
[----:B------:R-:W-:Y:S02]  /*5250*/  ISETP.NE.AND.EX P0, PT, RZ, UR39, PT, P0 ;  /* 0x00000027ff007c0c */ /* 0x000fe4000bf05300 */
[----:B------:R-:W-:Y:S02]  /*5260*/  CS2R R56, SRZ ;  /* 0x0000000000387805 */ /* 0x000fe4000001ff00 */
[----:B------:R-:W-:Y:S02]  /*5270*/  LOP3.LUT P1, RZ, R96, 0xff, RZ, 0xc0, !PT ;  /* 0x000000ff60ff7812 */ /* 0x000fe4000782c0ff */
[----:B------:R-:W-:Y:S02]  /*5280*/  CS2R R54, SRZ ;  /* 0x0000000000367805 */ /* 0x000fe4000001ff00 */
[----:B------:R-:W-:Y:S02]  /*5290*/  SEL R0, RZ, 0xffffffff, P2 ;  /* 0xffffffffff007807 */ /* 0x000fe40001000000 */
[----:B------:R-:W-:Y:S02]  /*52a0*/  CS2R R52, SRZ ;  /* 0x0000000000347805 */ /* 0x000fe4000001ff00 */
[----:B------:R-:W-:Y:S04]  /*52b0*/  SEL R3, RZ, 0xffffffff, P0 ;  /* 0xffffffffff037807 */ /* 0x000fe80000000000 */
[----:B------:R-:W-:Y:S04]  /*52c0*/  @P3 SEL R0, R3, R0, !P1 ;  /* 0x0000000003003207 */ /* 0x000fe80004800000 */
[----:B------:R-:W-:Y:S04]  /*52d0*/  LOP3.LUT R0, R0, 0x1, RZ, 0xc0, !PT ;  /* 0x0000000100007812 */ /* 0x000fe800078ec0ff */
[----:B------:R-:W-:Y:S01]  /*52e0*/  ISETP.NE.U32.AND P0, PT, R0, 0x1, PT ;  /* 0x000000010000780c */ /* 0x000fe20003f05070 */
[----:B------:R-:W-:Y:S01]  /*52f0*/  @!UPT UIADD3 URZ, UPT, UPT, URZ, URZ, URZ ;  /* 0x000000fffffff290 */ /* 0x000fe2000fffe0ff */
[----:B------:R-:W-:Y:S11]  /*5300*/  @!P5 BRA `(.L_x_88) ;  /* 0x00000000000cd947 */ /* 0x000ff60003800000 */
[----:B------:R-:W-:Y:S04]  /*5310*/  SHF.L.U32 R3, R106, 0x1f, RZ ;  /* 0x0000001f6a037819 */ /* 0x000fe800000006ff */
[----:B------:R-:W1:Y:S02]  /*5320*/  SYNCS.PHASECHK.TRANS64.TRYWAIT P1, [UR43+0x50], R3 ;  /* 0x00005003ff0075a7 */ /* 0x000e64000802112b */
[----:B-1----:R-:W-:Y:S05]  /*5330*/  @!P1 BRA `(.L_x_89) ;  /* 0x00000014006c9947 */ /* 0x002fea0003800000 */
.L_x_88:
[----:B------:R-:W-:Y:S05]  /*5340*/  BSYNC B0 ;  /* 0x0000000000007941 */ /* 0x000fea0003800000 */
.L_x_87:
[----:B------:R2:W1:Y:S01]  /*5350*/  @P0 LDS.128 R56, [R103+UR43+0x200] ;  /* 0x0002002b67380984 */ /* 0x0004620008000c00 */
[----:B------:R-:W-:Y:S01]  /*5360*/  UIADD3 UR4, UPT, UPT, UR43, 0x58, URZ ;  /* 0x000000582b047890 */ /* 0x000fe2000fffe0ff */
[----:B------:R-:W-:Y:S02]  /*5370*/  LOP3.LUT R106, R106, 0x1, RZ, 0x3c, !PT ;  /* 0x000000016a6a7812 */ /* 0x000fe400078e3cff */
[----:B------:R2:W1:Y:S01]  /*5380*/  @P0 LDS.128 R52, [R102+0x10] ;  /* 0x0000100066340984 */ /* 0x0004620000000c00 */
[----:B------:R-:W-:Y:S01]  /*5390*/  UPRMT UR4, UR37, 0x654, UR4 ;  /* 0x0000065425047896 */ /* 0x000fe20008000004 */
[----:B------:R-:W-:Y:S01]  /*53a0*/  @!PT LDS RZ, [RZ] ;  /* 0x00000000fffff984 */ /* 0x000fe20000000800 */
[----:B------:R-:W-:Y:S01]  /*53b0*/  @!PT LDS RZ, [RZ] ;  /* 0x00000000fffff984 */ /* 0x000fe20000000800 */
[----:B------:R-:W-:Y:S01]  /*53c0*/  @!PT LDS RZ, [RZ] ;  /* 0x00000000fffff984 */ /* 0x000fe20000000800 */
[----:B------:R-:W-:Y:S01]  /*53d0*/  @!PT LDS RZ, [RZ] ;  /* 0x00000000fffff984 */ /* 0x000fe20000000800 */
[----:B------:R5:W-:Y:S06]  /*53e0*/  MEMBAR.ALL.CTA ;  /* 0x0000000000007992 */ /* 0x000bec0000008000 */
[----:B-----5:R-:W5:Y:S02]  /*53f0*/  FENCE.VIEW.ASYNC.S ;  /* 0x00000000000073c6 */ /* 0x020f640000000000 */
[----:B-----5:R-:W-:Y:S03]  /*5400*/  SYNCS.ARRIVE.TRANS64.RED.A1T0 RZ, [UR4], RZ ;  /* 0x000000ffffff79a7 */ /* 0x020fe60008100404 */
.L_x_86:
[----:B------:R-:W-:Y:S05]  /*5410*/  BSYNC B1 ;  /* 0x0000000000017941 */ /* 0x000fea0003800000 */
.L_x_85:
[----:B-1----:R-:W-:Y:S04]  /*5420*/  SHF.R.U32.HI R3, RZ, 0x15, R32 ;  /* 0x00000015ff037819 */ /* 0x002fe80000011620 */
[----:B------:R-:W-:Y:S01]  /*5430*/  LOP3.LUT P0, RZ, R3, 0x3, R104, 0x48, !PT ;  /* 0x0000000303ff7812 */ /* 0x000fe20007804868 */
[----:B------:R-:W-:Y:S01]  /*5440*/  @!UPT UIADD3 URZ, UPT, UPT, URZ, URZ, URZ ;  /* 0x000000fffffff290 */ /* 0x000fe2000fffe0ff */
[----:B----4-:R-:W-:Y:S11]  /*5450*/  @P4 BRA `(.L_x_90) ;  /* 0x0000000000084947 */ /* 0x010ff60003800000 */
[----:B------:R-:W1:Y:S02]  /*5460*/  SYNCS.PHASECHK.TRANS64.TRYWAIT P1, [R92+URZ+0x90], R7 ;  /* 0x000090075c0075a7 */ /* 0x000e6400080211ff */
[----:B-1----:R-:W-:Y:S05]  /*5470*/  @!P1 BRA `(.L_x_91) ;  /* 0x0000001400349947 */ /* 0x002fea0003800000 */
.L_x_90:
[----:B------:R-:W-:Y:S05]  /*5480*/  @!P0 BRA `(.L_x_92) ;  /* 0x0000000000408947 */ /* 0x000fea0003800000 */
[----:B------:R-:W4:Y:S01]  /*5490*/  LDCU.64 UR8, c[0x4][0x70] ;  /* 0x01000e00ff0877ac */ /* 0x000f220008000a00 */
[----:B------:R-:W-:Y:S01]  /*54a0*/  MOV R3, 0x0 ;  /* 0x0000000000037802 */ /* 0x000fe20000000f00 */
[----:B------:R-:W-:Y:S02]  /*54b0*/  HFMA2 R12, -RZ, RZ, 0, 5.9604644775390625e-08 ;  /* 0x00000001ff0c7431 */ /* 0x000fe400000001ff */
[----:B------:R-:W-:Y:S02]  /*54c0*/  IMAD.MOV.U32 R8, RZ, RZ, 0x192 ;  /* 0x00000192ff087424 */ /* 0x000fe400078e00ff */
[----:B------:R-:W-:Y:S01]  /*54d0*/  IMAD.MOV.U32 R13, RZ, RZ, RZ ;  /* 0x000000ffff0d7224 */ /* 0x000fe200078e00ff */
[----:B------:R-:W1:Y:S01]  /*54e0*/  LDCU.64 UR6, c[0x4][0x78] ;  /* 0x01000f00ff0677ac */ /* 0x000e620008000a00 */
[----:B------:R-:W2:Y:S01]  /*54f0*/  LDC.64 R2, c[0x4][R3] ;  /* 0x0100000003027b82 */ /* 0x000ea20000000a00 */
[----:B------:R-:W5:Y:S01]  /*5500*/  LDCU.64 UR4, c[0x4][0x10] ;  /* 0x01000200ff0477ac */ /* 0x000f620008000a00 */
[----:B----4-:R-:W-:Y:S01]  /*5510*/  MOV R5, UR9 ;  /* 0x0000000900057c02 */ /* 0x010fe20008000f00 */
[----:B------:R-:W-:Y:S01]  /*5520*/  IMAD.U32 R4, RZ, RZ, UR8 ;  /* 0x00000008ff047e24 */ /* 0x000fe2000f8e00ff */
[----:B-1----:R-:W-:Y:S01]  /*5530*/  MOV R7, UR7 ;  /* 0x0000000700077c02 */ /* 0x002fe20008000f00 */
[----:B------:R-:W-:Y:S01]  /*5540*/  IMAD.U32 R6, RZ, RZ, UR6 ;  /* 0x00000006ff067e24 */ /* 0x000fe2000f8e00ff */
[----:B-----5:R-:W-:Y:S01]  /*5550*/  MOV R11, UR5 ;  /* 0x00000005000b7c02 */ /* 0x020fe20008000f00 */
[----:B------:R-:W-:Y:S02]  /*5560*/  IMAD.U32 R10, RZ, RZ, UR4 ;  /* 0x00000004ff0a7e24 */ /* 0x000fe4000f8e00ff */
[----:B------:R-:W-:Y:S07]  /*5570*/  LEPC R20, `(.L_x_92) ;  /* 0x000000001014794e */ /* 0x000fee0000000000 */
[----:B--23--:R-:W-:Y:S05]  /*5580*/  CALL.ABS.NOINC R2 ;  /* 0x0000000002007343 */ /* 0x00cfea0003c00000 */
.L_x_92:
[----:B------:R-:W-:Y:S01]  /*5590*/  LOP3.LUT P0, RZ, R101, 0x60, RZ, 0xc0, !PT ;  /* 0x0000006065ff7812 */ /* 0x000fe2000780c0ff */
[----:B------:R-:W-:Y:S05]  /*55a0*/  WARPSYNC.ALL ;  /* 0x0000000000007948 */ /* 0x000fea0003800000 */
[----:B------:R-:W-:Y:S01]  /*55b0*/  R2UR UR4, R32 ;  /* 0x00000000200472ca */ /* 0x000fe200000e0000 */
[----:B------:R-:W-:Y:S01]  /*55c0*/  BSSY.RECONVERGENT B0, `(.L_x_93) ;  /* 0x00000a0000007945 */ /* 0x000fe20003800200 */
[-C--:B------:R-:W-:Y:S02]  /*55d0*/  F2FP.F16.E5M2.UNPACK_B R50, R56.reuse ;  /* 0x00000038ff32723e */ /* 0x080fe400020004ff */
[----:B------:R-:W-:Y:S02]  /*55e0*/  F2FP.F16.E5M2.UNPACK_B R63, R56.H1 ;  /* 0x00000038ff3f723e */ /* 0x000fe400030004ff */
[-C--:B------:R-:W-:Y:S01]  /*55f0*/  F2FP.F16.E5M2.UNPACK_B R56, R57.reuse ;  /* 0x00000039ff38723e */ /* 0x080fe200020004ff */
[--C-:B------:R-:W-:Y:S01]  /*5600*/  HADD2.F32 R48, -RZ, R50.reuse.H0_H0 ;  /* 0x20000032ff307230 */ /* 0x100fe20000004100 */
[----:B------:R-:W-:Y:S01]  /*5610*/  F2FP.F16.E5M2.UNPACK_B R57, R57.H1 ;  /* 0x00000039ff39723e */ /* 0x000fe200030004ff */
[----:B------:R-:W-:Y:S01]  /*5620*/  HADD2.F32 R50, -RZ, R50.H1_H1 ;  /* 0x30000032ff327230 */ /* 0x000fe20000004100 */
[-C--:B------:R-:W-:Y:S01]  /*5630*/  F2FP.F16.E5M2.UNPACK_B R66, R52.reuse ;  /* 0x00000034ff42723e */ /* 0x080fe200020004ff */
[--C-:B------:R-:W-:Y:S01]  /*5640*/  HADD2.F32 R51, -RZ, R63.reuse.H0_H0 ;  /* 0x2000003fff337230 */ /* 0x100fe20000004100 */
[----:B------:R-:W-:Y:S01]  /*5650*/  F2FP.F16.E5M2.UNPACK_B R68, R52.H1 ;  /* 0x00000034ff44723e */ /* 0x000fe200030004ff */
[----:B-1----:R-:W-:Y:S01]  /*5660*/  LDTM.16dp32bit_t0_t15.x32 R4, tmem[UR4] ;  /* 0x00000004000479ee */ /* 0x002fe20008a80000 */
[----:B------:R-:W3:Y:S01]  /*5670*/  LDTM.16dp32bit_t16_t31.x32 R4, tmem[UR4+0x20] ;  /* 0x00002004000479ee */ /* 0x000ee20008aa0000 */
[----:B------:R-:W-:Y:S01]  /*5680*/  NOP ;  /* 0x0000000000007918 */ /* 0x000fe20000000000 */
[----:B------:R-:W-:Y:S01]  /*5690*/  R2UR UR5, R92 ;  /* 0x000000005c0572ca */ /* 0x000fe200000e0000 */
[--C-:B------:R-:W-:Y:S01]  /*56a0*/  HADD2.F32 R65, -RZ, R66.reuse.H0_H0 ;  /* 0x20000042ff417230 */ /* 0x100fe20000004100 */
[----:B------:R-:W-:Y:S01]  /*56b0*/  F2FP.F16.E5M2.UNPACK_B R61, R58 ;  /* 0x0000003aff3d723e */ /* 0x000fe200020004ff */
[----:B------:R-:W-:Y:S01]  /*56c0*/  HADD2.F32 R67, -RZ, R66.H1_H1 ;  /* 0x30000042ff437230 */ /* 0x000fe20000004100 */
[-C--:B------:R-:W-:Y:S01]  /*56d0*/  F2FP.F16.E5M2.UNPACK_B R70, R53.reuse ;  /* 0x00000035ff46723e */ /* 0x080fe200020004ff */
[----:B------:R-:W-:Y:S01]  /*56e0*/  HADD2.F32 R52, -RZ, R63.H1_H1 ;  /* 0x3000003fff347230 */ /* 0x000fe20000004100 */
[----:B------:R-:W-:Y:S01]  /*56f0*/  F2FP.F16.E5M2.UNPACK_B R72, R53.H1 ;  /* 0x00000035ff48723e */ /* 0x000fe200030004ff */
[----:B------:R-:W-:Y:S01]  /*5700*/  HADD2.F32 R53, -RZ, R56.H0_H0 ;  /* 0x20000038ff357230 */ /* 0x000fe20000004100 */
[-C--:B------:R-:W-:Y:S01]  /*5710*/  F2FP.F16.E5M2.UNPACK_B R74, R54.reuse ;  /* 0x00000036ff4a723e */ /* 0x080fe200020004ff */
[----:B------:R-:W-:Y:S01]  /*5720*/  HADD2.F32 R69, -RZ, R70.H0_H0 ;  /* 0x20000046ff457230 */ /* 0x000fe20000004100 */
[----:B------:R-:W-:Y:S01]  /*5730*/  F2FP.F16.E5M2.UNPACK_B R76, R54.H1 ;  /* 0x00000036ff4c723e */ /* 0x000fe200030004ff */
[----:B------:R-:W-:Y:S01]  /*5740*/  HADD2.F32 R54, -RZ, R56.H1_H1 ;  /* 0x30000038ff367230 */ /* 0x000fe20000004100 */
[----:B------:R-:W-:Y:S01]  /*5750*/  F2FP.F16.E5M2.UNPACK_B R60, R58.H1 ;  /* 0x0000003aff3c723e */ /* 0x000fe200030004ff */
[----:B------:R-:W-:Y:S01]  /*5760*/  UIADD3 UR5, UPT, UPT, UR5, 0xb0, URZ ;  /* 0x000000b005057890 */ /* 0x000fe2000fffe0ff */
[----:B------:R-:W-:Y:S01]  /*5770*/  HADD2.F32 R58, -RZ, R61.H1_H1 ;  /* 0x3000003dff3a7230 */ /* 0x000fe20000004100 */
[----:B------:R-:W-:Y:S01]  /*5780*/  F2FP.F16.E5M2.UNPACK_B R77, R55 ;  /* 0x00000037ff4d723e */ /* 0x000fe200020004ff */
[----:B------:R-:W-:Y:S01]  /*5790*/  HADD2.F32 R70, -RZ, R70.H1_H1 ;  /* 0x30000046ff467230 */ /* 0x000fe20000004100 */
[----:B------:R-:W-:Y:S01]  /*57a0*/  UPRMT UR5, UR37, 0x654, UR5 ;  /* 0x0000065425057896 */ /* 0x000fe20008000005 */
[--C-:B------:R-:W-:Y:S01]  /*57b0*/  HADD2.F32 R73, -RZ, R74.reuse.H0_H0 ;  /* 0x2000004aff497230 */ /* 0x100fe20000004100 */
[----:B------:R-:W-:Y:S01]  /*57c0*/  F2FP.F16.E5M2.UNPACK_B R62, R59 ;  /* 0x0000003bff3e723e */ /* 0x000fe200020004ff */
[----:B------:R-:W-:Y:S01]  /*57d0*/  HADD2.F32 R74, -RZ, R74.H1_H1 ;  /* 0x3000004aff4a7230 */ /* 0x000fe20000004100 */
[----:B------:R-:W-:Y:S01]  /*57e0*/  F2FP.F16.E5M2.UNPACK_B R78, R55.H1 ;  /* 0x00000037ff4e723e */ /* 0x000fe200030004ff */
[C---:B---3--:R-:W-:Y:S01]  /*57f0*/  FMUL R4, R47.reuse, R4 ;  /* 0x000000042f047220 */ /* 0x048fe20000400000 */
[C---:B------:R-:W-:Y:S01]  /*5800*/  FMUL R5, R47.reuse, R5 ;  /* 0x000000052f057220 */ /* 0x040fe20000400000 */
[C---:B------:R-:W-:Y:S01]  /*5810*/  FMUL R8, R47.reuse, R8 ;  /* 0x000000082f087220 */ /* 0x040fe20000400000 */
[----:B------:R-:W-:Y:S01]  /*5820*/  FMUL R9, R47, R9 ;  /* 0x000000092f097220 */ /* 0x000fe20000400000 */
[----:B------:R-:W-:Y:S01]  /*5830*/  SYNCS.ARRIVE.TRANS64.RED.A1T0 RZ, [UR5], RZ ;  /* 0x000000ffffff79a7 */ /* 0x000fe20008100405 */
[C---:B------:R-:W-:Y:S01]  /*5840*/  FFMA R4, R49.reuse, R48, R4 ;  /* 0x0000003031047223 */ /* 0x040fe20000000004 */
[----:B------:R-:W-:Y:S01]  /*5850*/  FFMA R5, R49, R50, R5 ;  /* 0x0000003231057223 */ /* 0x000fe20000000005 */
[C---:B------:R-:W-:Y:S01]  /*5860*/  FMUL R12, R47.reuse, R12 ;  /* 0x0000000c2f0c7220 */ /* 0x040fe20000400000 */
        /* <DEDUP_REMOVED lines=9> */
[----:B------:R-:W-:Y:S02]  /*5900*/  HADD2.F32 R48, -RZ, R77.H1_H1 ;  /* 0x3000004dff307230 */ /* 0x000fe40000004100 */
[C---:B------:R-:W-:Y:S01]  /*5910*/  FMUL R28, R47.reuse, R32 ;  /* 0x000000202f1c7220 */ /* 0x040fe20000400000 */
[C---:B------:R-:W-:Y:S01]  /*5920*/  FMUL R29, R47.reuse, R33 ;  /* 0x000000212f1d7220 */ /* 0x040fe20000400000 */
[C---:B------:R-:W-:Y:S01]  /*5930*/  FMUL R6, R47.reuse, R6 ;  /* 0x000000062f067220 */ /* 0x040fe20000400000 */
[C---:B------:R-:W-:Y:S01]  /*5940*/  FMUL R7, R47.reuse, R7 ;  /* 0x000000072f077220 */ /* 0x040fe20000400000 */
[--C-:B------:R-:W-:Y:S02]  /*5950*/  HADD2.F32 R55, -RZ, R57.reuse.H0_H0 ;  /* 0x20000039ff377230 */ /* 0x100fe40000004100 */
[----:B------:R-:W-:Y:S01]  /*5960*/  FMUL R10, R47, R10 ;  /* 0x0000000a2f0a7220 */ /* 0x000fe20000400000 */
[C---:B------:R-:W-:Y:S01]  /*5970*/  FFMA R6, R49.reuse, R51, R6 ;  /* 0x0000003331067223 */ /* 0x040fe20000000006 */
[----:B------:R-:W-:Y:S02]  /*5980*/  HADD2.F32 R56, -RZ, R57.H1_H1 ;  /* 0x30000039ff387230 */ /* 0x000fe40000004100 */
[C---:B------:R-:W-:Y:S01]  /*5990*/  FFMA R7, R49.reuse, R52, R7 ;  /* 0x0000003431077223 */ /* 0x040fe20000000007 */
[C---:B------:R-:W-:Y:S01]  /*59a0*/  FFMA R8, R49.reuse, R53, R8 ;  /* 0x0000003531087223 */ /* 0x040fe20000000008 */
[C---:B------:R-:W-:Y:S01]  /*59b0*/  FFMA R9, R49.reuse, R54, R9 ;  /* 0x0000003631097223 */ /* 0x040fe20000000009 */
[----:B------:R-:W-:Y:S02]  /*59c0*/  HADD2.F32 R57, -RZ, R61.H0_H0 ;  /* 0x2000003dff397230 */ /* 0x000fe40000004100 */
[----:B------:R-:W-:Y:S01]  /*59d0*/  FFMA R10, R49, R55, R10 ;  /* 0x00000037310a7223 */ /* 0x000fe2000000000a */
[----:B------:R-:W-:Y:S01]  /*59e0*/  F2FP.SATFINITE.E5M2.F32.PACK_AB_MERGE_C R92, R7, R6, RZ ;  /* 0x00000006075c723e */ /* 0x000fe200048060ff */
[----:B------:R-:W-:Y:S02]  /*59f0*/  HADD2.F32 R61, -RZ, R62.H0_H0 ;  /* 0x2000003eff3d7230 */ /* 0x000fe40000004100 */
[----:B------:R-:W-:Y:S01]  /*5a00*/  FMUL R11, R47, R11 ;  /* 0x0000000b2f0b7220 */ /* 0x000fe20000400000 */
[----:B------:R-:W-:Y:S01]  /*5a10*/  F2FP.F16.E5M2.UNPACK_B R64, R59.H1 ;  /* 0x0000003bff40723e */ /* 0x000fe200030004ff */
[----:B------:R-:W-:Y:S01]  /*5a20*/  HADD2.F32 R59, -RZ, R60.H0_H0 ;  /* 0x2000003cff3b7230 */ /* 0x000fe20000004100 */
[----:B------:R-:W-:Y:S01]  /*5a30*/  F2FP.SATFINITE.E5M2.F32.PACK_AB_MERGE_C R92, R5, R4, R92 ;  /* 0x00000004055c723e */ /* 0x000fe2000480605c */
[C---:B------:R-:W-:Y:S01]  /*5a40*/  FFMA R11, R49.reuse, R56, R11 ;  /* 0x00000038310b7223 */ /* 0x040fe2000000000b */
[C---:B------:R-:W-:Y:S01]  /*5a50*/  FFMA R12, R49.reuse, R57, R12 ;  /* 0x00000039310c7223 */ /* 0x040fe2000000000c */
[----:B------:R-:W-:Y:S01]  /*5a60*/  FFMA R13, R49, R58, R13 ;  /* 0x0000003a310d7223 */ /* 0x000fe2000000000d */
[----:B------:R-:W-:Y:S02]  /*5a70*/  HADD2.F32 R62, -RZ, R62.H1_H1 ;  /* 0x3000003eff3e7230 */ /* 0x000fe40000004100 */
[----:B------:R-:W-:Y:S01]  /*5a80*/  FMUL R14, R47, R14 ;  /* 0x0000000e2f0e7220 */ /* 0x000fe20000400000 */
[----:B------:R-:W-:Y:S01]  /*5a90*/  HADD2.F32 R60, -RZ, R60.H1_H1 ;  /* 0x3000003cff3c7230 */ /* 0x000fe20000004100 */
[----:B------:R-:W-:Y:S01]  /*5aa0*/  F2FP.SATFINITE.E5M2.F32.PACK_AB_MERGE_C R93, R11, R10, RZ ;  /* 0x0000000a0b5d723e */ /* 0x000fe200048060ff */
[----:B------:R-:W-:Y:S02]  /*5ab0*/  HADD2.F32 R51, -RZ, R77.H0_H0 ;  /* 0x2000004dff337230 */ /* 0x000fe40000004100 */
[----:B------:R-:W-:Y:S01]  /*5ac0*/  FFMA R14, R49, R59, R14 ;  /* 0x0000003b310e7223 */ /* 0x000fe2000000000e */
[----:B------:R-:W-:Y:S01]  /*5ad0*/  FMUL R15, R47, R15 ;  /* 0x0000000f2f0f7220 */ /* 0x000fe20000400000 */
[--C-:B------:R-:W-:Y:S01]  /*5ae0*/  HADD2.F32 R63, -RZ, R64.reuse.H0_H0 ;  /* 0x20000040ff3f7230 */ /* 0x100fe20000004100 */
[----:B------:R-:W-:Y:S01]  /*5af0*/  F2FP.SATFINITE.E5M2.F32.PACK_AB_MERGE_C R93, R9, R8, R93 ;  /* 0x00000008095d723e */ /* 0x000fe2000480605d */
[----:B------:R-:W-:Y:S02]  /*5b00*/  HADD2.F32 R64, -RZ, R64.H1_H1 ;  /* 0x30000040ff407230 */ /* 0x000fe40000004100 */
[C---:B------:R-:W-:Y:S01]  /*5b10*/  FFMA R15, R49.reuse, R60, R15 ;  /* 0x0000003c310f7223 */ /* 0x040fe2000000000f */
[C---:B------:R-:W-:Y:S01]  /*5b20*/  FFMA R16, R49.reuse, R61, R16 ;  /* 0x0000003d31107223 */ /* 0x040fe20000000010 */
[----:B------:R-:W-:Y:S01]  /*5b30*/  FFMA R17, R49, R62, R17 ;  /* 0x0000003e31117223 */ /* 0x000fe20000000011 */
[C---:B------:R-:W-:Y:S01]  /*5b40*/  FMUL R18, R47.reuse, R18 ;  /* 0x000000122f127220 */ /* 0x040fe20000400000 */
[C---:B------:R-:W-:Y:S01]  /*5b50*/  FMUL R19, R47.reuse, R19 ;  /* 0x000000132f137220 */ /* 0x040fe20000400000 */
[--C-:B------:R-:W-:Y:S02]  /*5b60*/  HADD2.F32 R66, -RZ, R68.reuse.H0_H0 ;  /* 0x20000044ff427230 */ /* 0x100fe40000004100 */
[----:B------:R-:W-:Y:S01]  /*5b70*/  FMUL R3, R47, R22 ;  /* 0x000000162f037220 */ /* 0x000fe20000400000 */
[C---:B------:R-:W-:Y:S01]  /*5b80*/  FFMA R18, R49.reuse, R63, R18 ;  /* 0x0000003f31127223 */ /* 0x040fe20000000012 */
[----:B------:R-:W-:Y:S02]  /*5b90*/  HADD2.F32 R68, -RZ, R68.H1_H1 ;  /* 0x30000044ff447230 */ /* 0x000fe40000004100 */
[----:B------:R-:W-:Y:S01]  /*5ba0*/  FFMA R19, R49, R64, R19 ;  /* 0x0000004031137223 */ /* 0x000fe20000000013 */
[----:B------:R-:W-:Y:S01]  /*5bb0*/  FMUL R23, R47, R23 ;  /* 0x000000172f177220 */ /* 0x000fe20000400000 */
[C---:B------:R-:W-:Y:S01]  /*5bc0*/  FFMA R0, R49.reuse, R65, R0 ;  /* 0x0000004131007223 */ /* 0x040fe20000000000 */
[C---:B------:R-:W-:Y:S01]  /*5bd0*/  FFMA R2, R49.reuse, R67, R2 ;  /* 0x0000004331027223 */ /* 0x040fe20000000002 */
[--C-:B------:R-:W-:Y:S02]  /*5be0*/  HADD2.F32 R71, -RZ, R72.reuse.H0_H0 ;  /* 0x20000048ff477230 */ /* 0x100fe40000004100 */
[----:B------:R-:W-:Y:S01]  /*5bf0*/  FFMA R3, R49, R66, R3 ;  /* 0x0000004231037223 */ /* 0x000fe20000000003 */
[----:B------:R-:W-:Y:S02]  /*5c00*/  HADD2.F32 R72, -RZ, R72.H1_H1 ;  /* 0x30000048ff487230 */ /* 0x000fe40000004100 */
[----:B------:R-:W-:Y:S01]  /*5c10*/  FMUL R22, R47, R26 ;  /* 0x0000001a2f167220 */ /* 0x000fe20000400000 */
        /* <DEDUP_REMOVED lines=18> */
[----:B------:R-:W-:Y:S01]  /*5d40*/  F2FP.SATFINITE.E5M2.F32.PACK_AB_MERGE_C R94, R15, R14, RZ ;  /* 0x0000000e0f5e723e */ /* 0x000fe200048060ff */
[----:B------:R-:W-:Y:S01]  /*5d50*/  FFMA R28, R49, R51, R28 ;  /* 0x00000033311c7223 */ /* 0x000fe2000000001c */
[----:B------:R-:W-:Y:S01]  /*5d60*/  F2FP.SATFINITE.E5M2.F32.PACK_AB_MERGE_C R95, R19, R18, RZ ;  /* 0x00000012135f723e */ /* 0x000fe200048060ff */
[C---:B------:R-:W-:Y:S01]  /*5d70*/  FFMA R29, R49.reuse, R48, R29 ;  /* 0x00000030311d7223 */ /* 0x040fe2000000001d */
[C---:B------:R-:W-:Y:S01]  /*5d80*/  FFMA R30, R49.reuse, R77, R30 ;  /* 0x0000004d311e7223 */ /* 0x040fe2000000001e */
[----:B------:R-:W-:Y:S01]  /*5d90*/  FFMA R35, R49, R50, R35 ;  /* 0x0000003231237223 */ /* 0x000fe20000000023 */
[----:B------:R-:W-:Y:S02]  /*5da0*/  F2FP.SATFINITE.E5M2.F32.PACK_AB_MERGE_C R94, R13, R12, R94 ;  /* 0x0000000c0d5e723e */ /* 0x000fe4000480605e */
[----:B------:R-:W-:Y:S02]  /*5db0*/  F2FP.SATFINITE.E5M2.F32.PACK_AB_MERGE_C R95, R17, R16, R95 ;  /* 0x00000010115f723e */ /* 0x000fe4000480605f */
[----:B------:R-:W-:Y:S02]  /*5dc0*/  F2FP.SATFINITE.E5M2.F32.PACK_AB_MERGE_C R113, R23, R3, RZ ;  /* 0x000000031771723e */ /* 0x000fe400048060ff */
[----:B------:R-:W-:Y:S01]  /*5dd0*/  F2FP.SATFINITE.E5M2.F32.PACK_AB_MERGE_C R114, R27, R22, RZ ;  /* 0x000000161b72723e */ /* 0x000fe200048060ff */
[----:B------:R1:W-:Y:S01]  /*5de0*/  STS.128 [R103+UR43+0x1200], R92 ;  /* 0x0012005c67007988 */ /* 0x0003e20008000c2b */
[----:B------:R-:W-:Y:S02]  /*5df0*/  F2FP.SATFINITE.E5M2.F32.PACK_AB_MERGE_C R116, R31, R26, RZ ;  /* 0x0000001a1f74723e */ /* 0x000fe400048060ff */
[----:B------:R-:W-:Y:S02]  /*5e00*/  F2FP.SATFINITE.E5M2.F32.PACK_AB_MERGE_C R117, R35, R30, RZ ;  /* 0x0000001e2375723e */ /* 0x000fe400048060ff */
[----:B------:R-:W-:Y:S02]  /*5e10*/  F2FP.SATFINITE.E5M2.F32.PACK_AB_MERGE_C R112, R2, R0, R113 ;  /* 0x000000000270723e */ /* 0x000fe40004806071 */
[----:B------:R-:W-:Y:S02]  /*5e20*/  F2FP.SATFINITE.E5M2.F32.PACK_AB_MERGE_C R113, R21, R20, R114 ;  /* 0x000000141571723e */ /* 0x000fe40004806072 */
[----:B------:R-:W-:Y:S02]  /*5e30*/  F2FP.SATFINITE.E5M2.F32.PACK_AB_MERGE_C R114, R25, R24, R116 ;  /* 0x000000181972723e */ /* 0x000fe40004806074 */
[----:B------:R-:W-:Y:S02]  /*5e40*/  F2FP.SATFINITE.E5M2.F32.PACK_AB_MERGE_C R115, R29, R28, R117 ;  /* 0x0000001c1d73723e */ /* 0x000fe40004806075 */
[----:B------:R-:W-:Y:S03]  /*5e50*/  IADD3 R116, PT, PT, R44, 0x1, RZ ;  /* 0x000000012c747810 */ /* 0x000fe60007ffe0ff */
[----:B------:R1:W-:Y:S01]  /*5e60*/  STS.128 [R102+0x1010], R112 ;  /* 0x0010107066007388 */ /* 0x0003e20000000c00 */
[----:B------:R-:W-:Y:S01]  /*5e70*/  @!PT LDS RZ, [RZ] ;  /* 0x00000000fffff984 */ /* 0x000fe20000000800 */
[----:B------:R-:W-:Y:S01]  /*5e80*/  @!PT LDS RZ, [RZ] ;  /* 0x00000000fffff984 */ /* 0x000fe20000000800 */
[----:B------:R-:W-:Y:S01]  /*5e90*/  @!PT LDS RZ, [RZ] ;  /* 0x00000000fffff984 */ /* 0x000fe20000000800 */
[----:B------:R-:W-:Y:S01]  /*5ea0*/  @!PT LDS RZ, [RZ] ;  /* 0x00000000fffff984 */ /* 0x000fe20000000800 */
[----:B------:R3:W-:Y:S07]  /*5eb0*/  MEMBAR.ALL.CTA ;  /* 0x0000000000007992 */ /* 0x0007ee0000008000 */
[----:B---3--:R-:W3:Y:S02]  /*5ec0*/  FENCE.VIEW.ASYNC.S ;  /* 0x00000000000073c6 */ /* 0x008ee40000000000 */
[----:B---3--:R-:W-:Y:S06]  /*5ed0*/  BAR.SYNC.DEFER_BLOCKING 0x1, 0x80 ;  /* 0x0042000000007b1d */ /* 0x008fec0000010000 */
[----:B------:R-:W-:Y:S05]  /*5ee0*/  @P0 BRA `(.L_x_94) ;  /* 0x0000000000340947 */ /* 0x000fea0003800000 */
[----:B------:R-:W-:Y:S01]  /*5ef0*/  UIADD3 UR12, UPT, UPT, UR43, 0x1200, URZ ;  /* 0x000012002b0c7890 */ /* 0x000fe2000fffe0ff */
[----:B------:R-:W-:Y:S01]  /*5f00*/  R2UR UR9, R91 ;  /* 0x000000005b0972ca */ /* 0x000fe200000e0000 */
[----:B------:R-:W-:Y:S01]  /*5f10*/  UIADD3 UR10, UP0, UPT, UR46, 0x680, URZ ;  /* 0x000006802e0a7890 */ /* 0x000fe2000ff1e0ff */
[----:B------:R-:W-:Y:S01]  /*5f20*/  R2UR UR8, R97 ;  /* 0x00000000610872ca */ /* 0x000fe200000e0000 */
[----:B------:R-:W-:Y:S02]  /*5f30*/  UMOV UR7, UR36 ;  /* 0x0000002400077c82 */ /* 0x000fe40008000000 */
[----:B------:R-:W-:Y:S01]  /*5f40*/  IMAD.U32 R109, RZ, RZ, UR12 ;  /* 0x0000000cff6d7e24 */ /* 0x000fe2000f8e00ff */
[----:B------:R-:W-:Y:S04]  /*5f50*/  UIADD3.X UR11, UPT, UPT, URZ, UR47, URZ, UP0, !UPT ;  /* 0x0000002fff0b7290 */ /* 0x000fe800087fe4ff */
[----:B------:R-:W-:Y:S03]  /*5f60*/  R2UR UR4, R109 ;  /* 0x000000006d0472ca */ /* 0x000fe600000e0000 */
[----:B------:R-:W-:Y:S02]  /*5f70*/  USHF.L.U32 UR5, UR9, 0x6, URZ ;  /* 0x0000000609057899 */ /* 0x000fe400080006ff */
[----:B------:R-:W-:Y:S09]  /*5f80*/  USHF.L.U32 UR6, UR8, 0x6, URZ ;  /* 0x0000000608067899 */ /* 0x000ff200080006ff */
[----:B------:R3:W-:Y:S01]  /*5f90*/  UTMASTG.3D [UR4], [UR10] ;  /* 0x000000040a0073b5 */ /* 0x0007e20008010000 */
[----:B------:R0:W-:Y:S01]  /*5fa0*/  UTMACMDFLUSH ;  /* 0x00000000000079b7 */ /* 0x0001e20000000000 */
[----:B---3--:R-:W-:Y:S04]  /*5fb0*/  DEPBAR.LE SB0, 0x0 ;  /* 0x000080000000791a */ /* 0x008fe80000000000 */
.L_x_94:
[----:B------:R-:W-:Y:S05]  /*5fc0*/  BSYNC.RECONVERGENT B0 ;  /* 0x0000000000007941 */ /* 0x000fea0003800200 */
.L_x_93:
[----:B------:R-:W-:Y:S01]  /*5fd0*/  BAR.SYNC.DEFER_BLOCKING 0x1, 0x80 ;  /* 0x0042000000007b1d */ /* 0x000fe20000010000 */
[----:B------:R-:W-:Y:S01]  /*5fe0*/  ISETP.NE.AND P2, PT, R110, RZ, PT ;  /* 0x000000ff6e00720c */ /* 0x000fe20003f45270 */
[----:B------:R-:W-:Y:S01]  /*5ff0*/  IMAD.IADD R91, R43, 0x1, R79 ;  /* 0x000000012b5b7824 */ /* 0x000fe200078e024f */
[----:B------:R-:W-:Y:S01]  /*6000*/  ISETP.NE.AND P0, PT, R111, 0x2, PT ;  /* 0x000000026f00780c */ /* 0x000fe20003f05270 */
[----:B------:R-:W-:Y:S01]  /*6010*/  IMAD.IADD R97, R45, 0x1, R90 ;  /* 0x000000012d617824 */ /* 0x000fe200078e025a */
[----:B------:R-:W-:Y:S02]  /*6020*/  ISETP.NE.AND P1, PT, R116, 0x4, PT ;  /* 0x000000047400780c */ /* 0x000fe40003f25270 */
[----:B------:R-:W-:Y:S02]  /*6030*/  SEL R0, RZ, 0x1, P0 ;  /* 0x00000001ff007807 */ /* 0x000fe40000000000 */
[----:B------:R-:W-:Y:S02]  /*6040*/  SEL R3, RZ, 0x1, P1 ;  /* 0x00000001ff037807 */ /* 0x000fe40000800000 */
[----:B------:R-:W-:Y:S02]  /*6050*/  LOP3.LUT R107, R107, R0, RZ, 0x3c, !PT ;  /* 0x000000006b6b7212 */ /* 0x000fe400078e3cff */
[----:B------:R-:W-:Y:S02]  /*6060*/  LOP3.LUT R108, R108, R3, RZ, 0x3c, !PT ;  /* 0x000000036c6c7212 */ /* 0x000fe400078e3cff */
[----:B------:R-:W-:Y:S02]  /*6070*/  @P2 R2UR UR36, R105 ;  /* 0x00000000692422ca */ /* 0x000fe400000e0000 */
[----:B------:R-:W-:Y:S02]  /*6080*/  SEL R111, R111, RZ, P0 ;  /* 0x000000ff6f6f7207 */ /* 0x000fe40000000000 */
[----:B------:R-:W-:Y:S01]  /*6090*/  SEL R44, R116, RZ, P1 ;  /* 0x000000ff742c7207 */ /* 0x000fe20000800000 */
[----:B------:R-:W-:Y:S10]  /*60a0*/  @P2 BRA `(.L_x_95) ;  /* 0xffffffe400842947 */ /* 0x000ff4000383ffff */
[----:B------:R-:W-:Y:S05]  /*60b0*/  EXIT ;  /* 0x000000000000794d */ /* 0x000fea0003800000 */
.L_x_19:
[----:B--2---:R2:W1:Y:S02]  /*60c0*/  SYNCS.PHASECHK.TRANS64.TRYWAIT P0, [R3+URZ+0xe0], R2 ;  /* 0x0000e002030075a7 */ /* 0x00446400080011ff */
[----:B-1----:R-:W-:Y:S05]  /*60d0*/  @!P0 NANOSLEEP.SYNCS 0x989680 ;  /* 0x009896800000895d */ /* 0x002fea0003900000 */
[----:B------:R-:W1:Y:S02]  /*60e0*/  @!P0 SYNCS.PHASECHK.TRANS64 P0, [R3+URZ+0xe0], R2 ;  /* 0x0000e002030085a7 */ /* 0x000e6400080010ff */
[----:B-1----:R-:W-:Y:S05]  /*60f0*/  @!P0 BRA `(.L_x_19) ;  /* 0xfffffffc00f08947 */ /* 0x002fea000383ffff */
[----:B------:R-:W-:Y:S05]  /*6100*/  BRA `(.L_x_96) ;  /* 0xffffffb400247947 */ /* 0x000fea000383ffff */
.L_x_22:
[----:B-1----:R-:W-:-:S07]  /*6110*/  MOV R2, UR33 ;  /* 0x0000002100027c02 */ /* 0x002fce0008000f00 */
.L_x_97:
[----:B-1----:R1:W2:Y:S02]  /*6120*/  SYNCS.PHASECHK.TRANS64.TRYWAIT P0, [R2+URZ+0x28], R5 ;  /* 0x00002805020075a7 */ /* 0x0022a400080011ff */
[----:B--2---:R-:W-:Y:S05]  /*6130*/  @!P0 NANOSLEEP.SYNCS 0x989680 ;  /* 0x009896800000895d */ /* 0x004fea0003900000 */
[----:B------:R-:W2:Y:S02]  /*6140*/  @!P0 SYNCS.PHASECHK.TRANS64 P0, [R2+URZ+0x28], R5 ;  /* 0x00002805020085a7 */ /* 0x000ea400080010ff */
[----:B--2---:R-:W-:Y:S05]  /*6150*/  @!P0 BRA `(.L_x_97) ;  /* 0xfffffffc00f08947 */ /* 0x004fea000383ffff */
[----:B------:R-:W-:Y:S05]  /*6160*/  BRA `(.L_x_21) ;  /* 0xffffffb400747947 */ /* 0x000fea000383ffff */
.L_x_28:
[----:B-1----:R-:W-:-:S07]  /*6170*/  MOV R2, UR17 ;  /* 0x0000001100027c02 */ /* 0x002fce0008000f00 */
.L_x_98:
[----:B-1----:R1:W2:Y:S02]  /*6180*/  SYNCS.PHASECHK.TRANS64.TRYWAIT P0, [R2+URZ+0x28], R5 ;  /* 0x00002805020075a7 */ /* 0x0022a400080011ff */
[----:B--2---:R-:W-:Y:S05]  /*6190*/  @!P0 NANOSLEEP.SYNCS 0x989680 ;  /* 0x009896800000895d */ /* 0x004fea0003900000 */
[----:B------:R-:W2:Y:S02]  /*61a0*/  @!P0 SYNCS.PHASECHK.TRANS64 P0, [R2+URZ+0x28], R5 ;  /* 0x00002805020085a7 */ /* 0x000ea400080010ff */
[----:B--2---:R-:W-:Y:S05]  /*61b0*/  @!P0 BRA `(.L_x_98) ;  /* 0xfffffffc00f08947 */ /* 0x004fea000383ffff */
[----:B------:R-:W-:Y:S05]  /*61c0*/  BRA `(.L_x_27) ;  /* 0xffffffb800187947 */ /* 0x000fea000383ffff */
.L_x_32:
[----:B-1----:R1:W2:Y:S02]  /*61d0*/  SYNCS.PHASECHK.TRANS64.TRYWAIT P0, [R2+URZ+0x70], R3 ;  /* 0x00007003020075a7 */ /* 0x0022a400080011ff */
[----:B--2---:R-:W-:Y:S05]  /*61e0*/  @!P0 NANOSLEEP.SYNCS 0x989680 ;  /* 0x009896800000895d */ /* 0x004fea0003900000 */
[----:B------:R-:W2:Y:S02]  /*61f0*/  @!P0 SYNCS.PHASECHK.TRANS64 P0, [R2+URZ+0x70], R3 ;  /* 0x00007003020085a7 */ /* 0x000ea400080010ff */
[----:B--2---:R-:W-:Y:S05]  /*6200*/  @!P0 BRA `(.L_x_32) ;  /* 0xfffffffc00f08947 */ /* 0x004fea000383ffff */
[----:B------:R-:W-:Y:S05]  /*6210*/  BRA `(.L_x_99) ;  /* 0xffffffb800a47947 */ /* 0x000fea000383ffff */
.L_x_36:
[----:B----4-:R-:W-:-:S07]  /*6220*/  MOV R0, UR5 ;  /* 0x0000000500007c02 */ /* 0x010fce0008000f00 */
.L_x_100:
[----:B-1----:R1:W2:Y:S02]  /*6230*/  SYNCS.PHASECHK.TRANS64.TRYWAIT P0, [R0+URZ], R3 ;  /* 0x00000003000075a7 */ /* 0x0022a400080011ff */
[----:B--2---:R-:W-:Y:S05]  /*6240*/  @!P0 NANOSLEEP.SYNCS 0x989680 ;  /* 0x009896800000895d */ /* 0x004fea0003900000 */
[----:B------:R-:W2:Y:S02]  /*6250*/  @!P0 SYNCS.PHASECHK.TRANS64 P0, [R0+URZ], R3 ;  /* 0x00000003000085a7 */ /* 0x000ea400080010ff */
[----:B--2---:R-:W-:Y:S05]  /*6260*/  @!P0 BRA `(.L_x_100) ;  /* 0xfffffffc00f08947 */ /* 0x004fea000383ffff */
[----:B------:R-:W-:Y:S05]  /*6270*/  BRA `(.L_x_101) ;  /* 0xffffffc000147947 */ /* 0x000fea000383ffff */
.L_x_37:
[----:B----4-:R-:W-:-:S07]  /*6280*/  MOV R0, UR5 ;  /* 0x0000000500007c02 */ /* 0x010fce0008000f00 */
.L_x_102:
[----:B-1----:R1:W2:Y:S02]  /*6290*/  SYNCS.PHASECHK.TRANS64.TRYWAIT P0, [R0+URZ], R3 ;  /* 0x00000003000075a7 */ /* 0x0022a400080011ff */
[----:B--2---:R-:W-:Y:S05]  /*62a0*/  @!P0 NANOSLEEP.SYNCS 0x989680 ;  /* 0x009896800000895d */ /* 0x004fea0003900000 */
[----:B------:R-:W2:Y:S02]  /*62b0*/  @!P0 SYNCS.PHASECHK.TRANS64 P0, [R0+URZ], R3 ;  /* 0x00000003000085a7 */ /* 0x000ea400080010ff */
[----:B--2---:R-:W-:Y:S05]  /*62c0*/  @!P0 BRA `(.L_x_102) ;  /* 0xfffffffc00f08947 */ /* 0x004fea000383ffff */
[----:B------:R-:W-:Y:S05]  /*62d0*/  BRA `(.L_x_103) ;  /* 0xffffffc000207947 */ /* 0x000fea000383ffff */
.L_x_38:
[----:B----4-:R-:W-:-:S07]  /*62e0*/  MOV R0, UR5 ;  /* 0x0000000500007c02 */ /* 0x010fce0008000f00 */
.L_x_104:
[----:B-1----:R1:W2:Y:S02]  /*62f0*/  SYNCS.PHASECHK.TRANS64.TRYWAIT P0, [R0+URZ], R3 ;  /* 0x00000003000075a7 */ /* 0x0022a400080011ff */
[----:B--2---:R-:W-:Y:S05]  /*6300*/  @!P0 NANOSLEEP.SYNCS 0x989680 ;  /* 0x009896800000895d */ /* 0x004fea0003900000 */
[----:B------:R-:W2:Y:S02]  /*6310*/  @!P0 SYNCS.PHASECHK.TRANS64 P0, [R0+URZ], R3 ;  /* 0x00000003000085a7 */ /* 0x000ea400080010ff */
[----:B--2---:R-:W-:Y:S05]  /*6320*/  @!P0 BRA `(.L_x_104) ;  /* 0xfffffffc00f08947 */ /* 0x004fea000383ffff */
[----:B------:R-:W-:Y:S05]  /*6330*/  BRA `(.L_x_105) ;  /* 0xffffffc0002c7947 */ /* 0x000fea000383ffff */
.L_x_39:
[----:B----4-:R-:W-:-:S07]  /*6340*/  MOV R0, UR5 ;  /* 0x0000000500007c02 */ /* 0x010fce0008000f00 */
.L_x_106:
[----:B-1----:R1:W2:Y:S02]  /*6350*/  SYNCS.PHASECHK.TRANS64.TRYWAIT P0, [R0+URZ], R3 ;  /* 0x00000003000075a7 */ /* 0x0022a400080011ff */
[----:B--2---:R-:W-:Y:S05]  /*6360*/  @!P0 NANOSLEEP.SYNCS 0x989680 ;  /* 0x009896800000895d */ /* 0x004fea0003900000 */
[----:B------:R-:W2:Y:S02]  /*6370*/  @!P0 SYNCS.PHASECHK.TRANS64 P0, [R0+URZ], R3 ;  /* 0x00000003000085a7 */ /* 0x000ea400080010ff */
[----:B--2---:R-:W-:Y:S05]  /*6380*/  @!P0 BRA `(.L_x_106) ;  /* 0xfffffffc00f08947 */ /* 0x004fea000383ffff */
[----:B------:R-:W-:Y:S05]  /*6390*/  BRA `(.L_x_107) ;  /* 0xffffffc000387947 */ /* 0x000fea000383ffff */
.L_x_42:
[----:B-1----:R1:W2:Y:S02]  /*63a0*/  SYNCS.PHASECHK.TRANS64.TRYWAIT P0, [R0+URZ+0xd0], R5 ;  /* 0x0000d005000075a7 */ /* 0x0022a400080011ff */
[----:B--2---:R-:W-:Y:S05]  /*63b0*/  @!P0 NANOSLEEP.SYNCS 0x989680 ;  /* 0x009896800000895d */ /* 0x004fea0003900000 */
[----:B------:R-:W2:Y:S02]  /*63c0*/  @!P0 SYNCS.PHASECHK.TRANS64 P0, [R0+URZ+0xd0], R5 ;  /* 0x0000d005000085a7 */ /* 0x000ea400080010ff */
[----:B--2---:R-:W-:Y:S05]  /*63d0*/  @!P0 BRA `(.L_x_42) ;  /* 0xfffffffc00f08947 */ /* 0x004fea000383ffff */
[----:B------:R-:W-:Y:S05]  /*63e0*/  BRA `(.L_x_108) ;  /* 0xffffffc000947947 */ /* 0x000fea000383ffff */
.L_x_43:
[----:B------:R-:W-:-:S07]  /*63f0*/  MOV R0, UR5 ;  /* 0x0000000500007c02 */ /* 0x000fce0008000f00 */
.L_x_109:
[----:B-1----:R1:W2:Y:S02]  /*6400*/  SYNCS.PHASECHK.TRANS64.TRYWAIT P0, [R0+URZ+0x80], R5 ;  /* 0x00008005000075a7 */ /* 0x0022a400080011ff */
[----:B--2---:R-:W-:Y:S05]  /*6410*/  @!P0 NANOSLEEP.SYNCS 0x989680 ;  /* 0x009896800000895d */ /* 0x004fea0003900000 */
[----:B------:R-:W2:Y:S02]  /*6420*/  @!P0 SYNCS.PHASECHK.TRANS64 P0, [R0+URZ+0x80], R5 ;  /* 0x00008005000085a7 */ /* 0x000ea400080010ff */
[----:B--2---:R-:W-:Y:S05]  /*6430*/  @!P0 BRA `(.L_x_109) ;  /* 0xfffffffc00f08947 */ /* 0x004fea000383ffff */
[----:B------:R-:W-:Y:S05]  /*6440*/  BRA `(.L_x_110) ;  /* 0xffffffc000a47947 */ /* 0x000fea000383ffff */
.L_x_44:
[----:B-1----:R1:W2:Y:S02]  /*6450*/  SYNCS.PHASECHK.TRANS64.TRYWAIT P1, [R0+URZ+0x70], R5 ;  /* 0x00007005000075a7 */ /* 0x0022a400080211ff */
[----:B--2---:R-:W-:Y:S05]  /*6460*/  @!P1 NANOSLEEP.SYNCS 0x989680 ;  /* 0x009896800000995d */ /* 0x004fea0003900000 */
[----:B------:R-:W2:Y:S02]  /*6470*/  @!P1 SYNCS.PHASECHK.TRANS64 P1, [R0+URZ+0x70], R5 ;  /* 0x00007005000095a7 */ /* 0x000ea400080210ff */
[----:B--2---:R-:W-:Y:S05]  /*6480*/  @!P1 BRA `(.L_x_44) ;  /* 0xfffffffc00f09947 */ /* 0x004fea000383ffff */
[----:B------:R-:W-:Y:S05]  /*6490*/  BRA `(.L_x_111) ;  /* 0xffffffc000d47947 */ /* 0x000fea000383ffff */
.L_x_47:
[----:B------:R-:W-:-:S07]  /*64a0*/  MOV R0, UR5 ;  /* 0x0000000500007c02 */ /* 0x000fce0008000f00 */
.L_x_112:
[----:B-1----:R1:W2:Y:S02]  /*64b0*/  SYNCS.PHASECHK.TRANS64.TRYWAIT P0, [R0+URZ+0x80], R3 ;  /* 0x00008003000075a7 */ /* 0x0022a400080011ff */
[----:B--2---:R-:W-:Y:S05]  /*64c0*/  @!P0 NANOSLEEP.SYNCS 0x989680 ;  /* 0x009896800000895d */ /* 0x004fea0003900000 */
[----:B------:R-:W2:Y:S02]  /*64d0*/  @!P0 SYNCS.PHASECHK.TRANS64 P0, [R0+URZ+0x80], R3 ;  /* 0x00008003000085a7 */ /* 0x000ea400080010ff */
[----:B--2---:R-:W-:Y:S05]  /*64e0*/  @!P0 BRA `(.L_x_112) ;  /* 0xfffffffc00f08947 */ /* 0x004fea000383ffff */
[----:B------:R-:W-:Y:S05]  /*64f0*/  BRA `(.L_x_46) ;  /* 0xffffffc400287947 */ /* 0x000fea000383ffff */
.L_x_54:
[----:B-1----:R1:W2:Y:S02]  /*6500*/  SYNCS.PHASECHK.TRANS64.TRYWAIT P1, [R0+URZ+0x70], R5 ;  /* 0x00007005000075a7 */ /* 0x0022a400080211ff */
[----:B--2---:R-:W-:Y:S05]  /*6510*/  @!P1 NANOSLEEP.SYNCS 0x989680 ;  /* 0x009896800000995d */ /* 0x004fea0003900000 */
[----:B------:R-:W2:Y:S02]  /*6520*/  @!P1 SYNCS.PHASECHK.TRANS64 P1, [R0+URZ+0x70], R5 ;  /* 0x00007005000095a7 */ /* 0x000ea400080210ff */
[----:B--2---:R-:W-:Y:S05]  /*6530*/  @!P1 BRA `(.L_x_54) ;  /* 0xfffffffc00f09947 */ /* 0x004fea000383ffff */
[----:B------:R-:W-:Y:S05]  /*6540*/  BRA `(.L_x_113) ;  /* 0xffffffc800807947 */ /* 0x000fea000383ffff */
.L_x_55:
[----:B------:R-:W-:-:S07]  /*6550*/  MOV R3, UR9 ;  /* 0x0000000900037c02 */ /* 0x000fce0008000f00 */
.L_x_114:
[----:B-1----:R1:W2:Y:S02]  /*6560*/  SYNCS.PHASECHK.TRANS64.TRYWAIT P0, [R3+URZ+0xb0], R0 ;  /* 0x0000b000030075a7 */ /* 0x0022a400080011ff */
[----:B--2---:R-:W-:Y:S05]  /*6570*/  @!P0 NANOSLEEP.SYNCS 0x989680 ;  /* 0x009896800000895d */ /* 0x004fea0003900000 */
[----:B------:R-:W2:Y:S02]  /*6580*/  @!P0 SYNCS.PHASECHK.TRANS64 P0, [R3+URZ+0xb0], R0 ;  /* 0x0000b000030085a7 */ /* 0x000ea400080010ff */
[----:B--2---:R-:W-:Y:S05]  /*6590*/  @!P0 BRA `(.L_x_114) ;  /* 0xfffffffc00f08947 */ /* 0x004fea000383ffff */
[----:B------:R-:W-:Y:S05]  /*65a0*/  BRA `(.L_x_115) ;  /* 0xffffffc800b47947 */ /* 0x000fea000383ffff */
.L_x_58:
[----:B------:R-:W-:Y:S07]  /*65b0*/  MOV R0, UR7 ;  /* 0x0000000700007c02 */ /* 0x000fee0008000f00 */
.L_x_116:
[----:B-1----:R1:W2:Y:S02]  /*65c0*/  SYNCS.PHASECHK.TRANS64.TRYWAIT P0, [R0+URZ], R3 ;  /* 0x00000003000075a7 */ /* 0x0022a400080011ff */
[----:B--2---:R-:W-:Y:S05]  /*65d0*/  @!P0 NANOSLEEP.SYNCS 0x989680 ;  /* 0x009896800000895d */ /* 0x004fea0003900000 */
[----:B------:R-:W2:Y:S02]  /*65e0*/  @!P0 SYNCS.PHASECHK.TRANS64 P0, [R0+URZ], R3 ;  /* 0x00000003000085a7 */ /* 0x000ea400080010ff */
[----:B--2---:R-:W-:Y:S05]  /*65f0*/  @!P0 BRA `(.L_x_116) ;  /* 0xfffffffc00f08947 */ /* 0x004fea000383ffff */
[----:B------:R-:W-:Y:S05]  /*6600*/  BRA `(.L_x_57) ;  /* 0xffffffc800ec7947 */ /* 0x000fea000383ffff */
.L_x_61:
[----:B------:R-:W-:-:S07]  /*6610*/  MOV R0, UR5 ;  /* 0x0000000500007c02 */ /* 0x000fce0008000f00 */
.L_x_117:
[----:B--2---:R2:W3:Y:S02]  /*6620*/  SYNCS.PHASECHK.TRANS64.TRYWAIT P0, [R0+URZ], R3 ;  /* 0x00000003000075a7 */ /* 0x0044e400080011ff */
[----:B---3--:R-:W-:Y:S05]  /*6630*/  @!P0 NANOSLEEP.SYNCS 0x989680 ;  /* 0x009896800000895d */ /* 0x008fea0003900000 */
[----:B------:R-:W3:Y:S02]  /*6640*/  @!P0 SYNCS.PHASECHK.TRANS64 P0, [R0+URZ], R3 ;  /* 0x00000003000085a7 */ /* 0x000ee400080010ff */
[----:B---3--:R-:W-:Y:S05]  /*6650*/  @!P0 BRA `(.L_x_117) ;  /* 0xfffffffc00f08947 */ /* 0x008fea000383ffff */
[----:B------:R-:W-:Y:S05]  /*6660*/  BRA `(.L_x_118) ;  /* 0xffffffcc008c7947 */ /* 0x000fea000383ffff */
.L_x_62:
[----:B------:R-:W-:-:S07]  /*6670*/  MOV R0, UR5 ;  /* 0x0000000500007c02 */ /* 0x000fce0008000f00 */
.L_x_119:
[----:B--2---:R2:W3:Y:S02]  /*6680*/  SYNCS.PHASECHK.TRANS64.TRYWAIT P0, [R0+URZ], R3 ;  /* 0x00000003000075a7 */ /* 0x0044e400080011ff */
[----:B---3--:R-:W-:Y:S05]  /*6690*/  @!P0 NANOSLEEP.SYNCS 0x989680 ;  /* 0x009896800000895d */ /* 0x008fea0003900000 */
[----:B------:R-:W3:Y:S02]  /*66a0*/  @!P0 SYNCS.PHASECHK.TRANS64 P0, [R0+URZ], R3 ;  /* 0x00000003000085a7 */ /* 0x000ee400080010ff */
[----:B---3--:R-:W-:Y:S05]  /*66b0*/  @!P0 BRA `(.L_x_119) ;  /* 0xfffffffc00f08947 */ /* 0x008fea000383ffff */
[----:B------:R-:W-:Y:S05]  /*66c0*/  BRA `(.L_x_120) ;  /* 0xffffffcc00987947 */ /* 0x000fea000383ffff */
.L_x_63:
[----:B------:R-:W-:-:S07]  /*66d0*/  MOV R0, UR5 ;  /* 0x0000000500007c02 */ /* 0x000fce0008000f00 */
.L_x_121:
[----:B--2---:R2:W3:Y:S02]  /*66e0*/  SYNCS.PHASECHK.TRANS64.TRYWAIT P0, [R0+URZ], R3 ;  /* 0x00000003000075a7 */ /* 0x0044e400080011ff */
[----:B---3--:R-:W-:Y:S05]  /*66f0*/  @!P0 NANOSLEEP.SYNCS 0x989680 ;  /* 0x009896800000895d */ /* 0x008fea0003900000 */
[----:B------:R-:W3:Y:S02]  /*6700*/  @!P0 SYNCS.PHASECHK.TRANS64 P0, [R0+URZ], R3 ;  /* 0x00000003000085a7 */ /* 0x000ee400080010ff */
[----:B---3--:R-:W-:Y:S05]  /*6710*/  @!P0 BRA `(.L_x_121) ;  /* 0xfffffffc00f08947 */ /* 0x008fea000383ffff */
[----:B------:R-:W-:Y:S05]  /*6720*/  BRA `(.L_x_122) ;  /* 0xffffffcc00a47947 */ /* 0x000fea000383ffff */
.L_x_64:
[----:B------:R-:W-:-:S07]  /*6730*/  MOV R0, UR7 ;  /* 0x0000000700007c02 */ /* 0x000fce0008000f00 */
.L_x_123:
[----:B--2---:R2:W3:Y:S02]  /*6740*/  SYNCS.PHASECHK.TRANS64.TRYWAIT P0, [R0+URZ], R3 ;  /* 0x00000003000075a7 */ /* 0x0044e400080011ff */
[----:B---3--:R-:W-:Y:S05]  /*6750*/  @!P0 NANOSLEEP.SYNCS 0x989680 ;  /* 0x009896800000895d */ /* 0x008fea0003900000 */
[----:B------:R-:W3:Y:S02]  /*6760*/  @!P0 SYNCS.PHASECHK.TRANS64 P0, [R0+URZ], R3 ;  /* 0x00000003000085a7 */ /* 0x000ee400080010ff */
[----:B---3--:R-:W-:Y:S05]  /*6770*/  @!P0 BRA `(.L_x_123) ;  /* 0xfffffffc00f08947 */ /* 0x008fea000383ffff */
[----:B------:R-:W-:Y:S05]  /*6780*/  BRA `(.L_x_124) ;  /* 0xffffffcc00b07947 */ /* 0x000fea000383ffff */
.L_x_69:
[----:B---3--:R3:W1:Y:S02]  /*6790*/  SYNCS.PHASECHK.TRANS64.TRYWAIT P0, [R0+URZ+0x70], R3 ;  /* 0x00007003000075a7 */ /* 0x00866400080011ff */
[----:B-1----:R-:W-:Y:S05]  /*67a0*/  @!P0 NANOSLEEP.SYNCS 0x989680 ;  /* 0x009896800000895d */ /* 0x002fea0003900000 */
[----:B------:R-:W1:Y:S02]  /*67b0*/  @!P0 SYNCS.PHASECHK.TRANS64 P0, [R0+URZ+0x70], R3 ;  /* 0x00007003000085a7 */ /* 0x000e6400080010ff */
[----:B-1----:R-:W-:Y:S05]  /*67c0*/  @!P0 BRA `(.L_x_69) ;  /* 0xfffffffc00f08947 */ /* 0x002fea000383ffff */
[----:B------:R-:W-:Y:S05]  /*67d0*/  BRA `(.L_x_125) ;  /* 0xffffffd000ac7947 */ /* 0x000fea000383ffff */
.L_x_72:
[----:B------:R-:W-:Y:S07]  /*67e0*/  MOV R0, UR6 ;  /* 0x0000000600007c02 */ /* 0x000fee0008000f00 */
.L_x_126:
[----:B-1----:R1:W3:Y:S02]  /*67f0*/  SYNCS.PHASECHK.TRANS64.TRYWAIT P0, [R0+URZ+0x68], R3 ;  /* 0x00006803000075a7 */ /* 0x0022e400080011ff */
[----:B---3--:R-:W-:Y:S05]  /*6800*/  @!P0 NANOSLEEP.SYNCS 0x989680 ;  /* 0x009896800000895d */ /* 0x008fea0003900000 */
[----:B------:R-:W3:Y:S02]  /*6810*/  @!P0 SYNCS.PHASECHK.TRANS64 P0, [R0+URZ+0x68], R3 ;  /* 0x00006803000085a7 */ /* 0x000ee400080010ff */
[----:B---3--:R-:W-:Y:S05]  /*6820*/  @!P0 BRA `(.L_x_126) ;  /* 0xfffffffc00f08947 */ /* 0x008fea000383ffff */
[----:B------:R-:W-:Y:S05]  /*6830*/  BRA `(.L_x_71) ;  /* 0xffffffd400987947 */ /* 0x000fea000383ffff */
.L_x_75:
[----:B------:R-:W-:Y:S07]  /*6840*/  MOV R3, UR6 ;  /* 0x0000000600037c02 */ /* 0x000fee0008000f00 */
.L_x_127:
[----:B-1----:R1:W2:Y:S02]  /*6850*/  SYNCS.PHASECHK.TRANS64.TRYWAIT P2, [R3+URZ+0x58], R26 ;  /* 0x0000581a030075a7 */ /* 0x0022a400080411ff */
[----:B--2---:R-:W-:Y:S05]  /*6860*/  @!P2 NANOSLEEP.SYNCS 0x989680 ;  /* 0x009896800000a95d */ /* 0x004fea0003900000 */
[----:B------:R-:W2:Y:S02]  /*6870*/  @!P2 SYNCS.PHASECHK.TRANS64 P2, [R3+URZ+0x58], R26 ;  /* 0x0000581a0300a5a7 */ /* 0x000ea400080410ff */
[----:B--2---:R-:W-:Y:S05]  /*6880*/  @!P2 BRA `(.L_x_127) ;  /* 0xfffffffc00f0a947 */ /* 0x004fea000383ffff */
[----:B------:R-:W-:Y:S05]  /*6890*/  BRA `(.L_x_128) ;  /* 0xffffffd8002c7947 */ /* 0x000fea000383ffff */
.L_x_78:
[----:B--2---:R2:W4:Y:S02]  /*68a0*/  SYNCS.PHASECHK.TRANS64.TRYWAIT P0, [R0+URZ+0x70], R3 ;  /* 0x00007003000075a7 */ /* 0x00452400080011ff */
[----:B----4-:R-:W-:Y:S05]  /*68b0*/  @!P0 NANOSLEEP.SYNCS 0x989680 ;  /* 0x009896800000895d */ /* 0x010fea0003900000 */
[----:B------:R-:W4:Y:S02]  /*68c0*/  @!P0 SYNCS.PHASECHK.TRANS64 P0, [R0+URZ+0x70], R3 ;  /* 0x00007003000085a7 */ /* 0x000f2400080010ff */
[----:B----4-:R-:W-:Y:S05]  /*68d0*/  @!P0 BRA `(.L_x_78) ;  /* 0xfffffffc00f08947 */ /* 0x010fea000383ffff */
[----:B------:R-:W-:Y:S05]  /*68e0*/  BRA `(.L_x_129) ;  /* 0xffffffdc00887947 */ /* 0x000fea000383ffff */
.L_x_89:
[----:B-1----:R-:W-:Y:S04]  /*68f0*/  MOV R0, UR43 ;  /* 0x0000002b00007c02 */ /* 0x002fe80008000f00 */
[----:B------:R1:W2:Y:S03]  /*6900*/  SYNCS.PHASECHK.TRANS64.TRYWAIT P1, [R0+URZ+0x50], R3 ;  /* 0x00005003000075a7 */ /* 0x0002a600080211ff */
[----:B--2---:R-:W-:Y:S05]  /*6910*/  @!P1 NANOSLEEP.SYNCS 0x989680 ;  /* 0x009896800000995d */ /* 0x004fea0003900000 */
[----:B------:R-:W2:Y:S02]  /*6920*/  @!P1 SYNCS.PHASECHK.TRANS64 P1, [R0+URZ+0x50], R3 ;  /* 0x00005003000095a7 */ /* 0x000ea400080210ff */
[----:B--2---:R-:W-:Y:S05]  /*6930*/  @!P1 BRA `(.L_x_89) ;  /* 0xfffffffc00ec9947 */ /* 0x004fea000383ffff */
[----:B------:R-:W-:Y:S05]  /*6940*/  BRA `(.L_x_88) ;  /* 0xffffffe8007c7947 */ /* 0x000fea000383ffff */
.L_x_91:
[----:B-1----:R1:W4:Y:S02]  /*6950*/  SYNCS.PHASECHK.TRANS64.TRYWAIT P1, [R92+URZ+0x90], R7 ;  /* 0x000090075c0075a7 */ /* 0x00232400080211ff */
[----:B----4-:R-:W-:Y:S05]  /*6960*/  @!P1 NANOSLEEP.SYNCS 0x989680 ;  /* 0x009896800000995d */ /* 0x010fea0003900000 */
[----:B------:R-:W4:Y:S02]  /*6970*/  @!P1 SYNCS.PHASECHK.TRANS64 P1, [R92+URZ+0x90], R7 ;  /* 0x000090075c0095a7 */ /* 0x000f2400080210ff */
[----:B----4-:R-:W-:Y:S05]  /*6980*/  @!P1 BRA `(.L_x_91) ;  /* 0xfffffffc00f09947 */ /* 0x010fea000383ffff */
[----:B------:R-:W-:Y:S05]  /*6990*/  BRA `(.L_x_90) ;  /* 0xffffffe800b87947 */ /* 0x000fea000383ffff */
        .weak           $__internal_0_$__cuda_sm10x_tcgen05_guardrail_trap_col_being_dealloced_not_returned_by_alloc
        .type           $__internal_0_$__cuda_sm10x_tcgen05_guardrail_trap_col_being_dealloced_not_returned_by_alloc,@function
        .size           $__internal_0_$__cuda_sm10x_tcgen05_guardrail_trap_col_being_dealloced_not_returned_by_alloc,($__internal_1_$__cuda_sm10x_tcgen05_guardrail_trap_phase_invalid_during_alloc - $__internal_0_$__cuda_sm10x_tcgen05_guardrail_trap_col_being_dealloced_not_returned_by_alloc)
$__internal_0_$__cuda_sm10x_tcgen05_guardrail_trap_col_being_dealloced_not_returned_by_alloc:
[----:B------:R-:W-:Y:S05]  /*69a0*/  BPT.TRAP 0x1 ;  /* 0x000000040000795c */ /* 0x000fea0000300000 */
[----:B------:R-:W-:-:S04]  /*69b0*/  HFMA2 R3, -RZ, RZ, 0, 0 ;  /* 0x00000000ff037431 */ /* 0x000fc800000001ff */
[----:B------:R-:W-:Y:S05]  /*69c0*/  RET.REL.NODEC R2 `(_ZN7cutlass13device_kernelINS_4gemm6kernel13GemmUniversalIN4cute5tupleIJiiiiEEENS1_10collective13CollectiveMmaINS1_35MainloopSm100TmaUmmaWarpSpecializedILi5ELi2ELi4ENS5_IJNS4_1CILi1EEESB_SB_EEEEENS5_IJNSA_ILi64EEESE_NSA_ILi32EEEEEENS_12float_e5m2_tENS5_IJlSB_lEEESH_SI_NS4_8TiledMMAINS4_8MMA_AtomIJNS4_10MMA_TraitsINS4_19SM100_MMA_F8F6F4_SSEJSH_SH_fSE_SE_NS4_17integral_constantINS4_4UMMA5MajorELSP_0EEESQ_NSN_INSO_7ScaleInELSR_0EEESS_EEEEEENS4_6LayoutISC_NS5_IJNSA_ILi0EEESW_SW_EEEEENS5_IJNS4_10UnderscoreESZ_SZ_EEEEENS4_13SM90_TMA_LOADENS4_14ComposedLayoutINS4_7SwizzleILi1ELi4ELi3EEENS4_18smem_ptr_flag_bitsILi8EEENSV_INS5_IJNSA_ILi8EEESF_EEENS5_IJSF_SB_EEEEEEEvNS4_8identityES12_S1C_vS1D_EENS_8epilogue10collective18CollectiveEpilogueINS1F_23Sm100TmaWarpSpecializedILi1ELi1ELi32ELb0ELb0EEEJSG_NS5_IJNSV_ISE_SB_EES1K_EEESH_SI_SH_SI_NS1F_6fusion15FusionCallbacksIS1J_NS1M_17LinearCombinationISH_fSH_fLNS_15FloatRoundStyleE2EEESG_S1L_JEEENS4_5SM1004TMEM4LOAD26SM100_TMEM_LOAD_16dp32b32xES12_NS13_INS14_ILi2ELi4ELi3EEES17_NSV_INS5_IJS18_SE_EEENS5_IJSE_SB_EEEEEEENS4_39AutoVectorizingCopyWithAssumedAlignmentILi128EEENS4_14SM90_TMA_STOREES20_S22_S22_EEEvvEEEEvNT_6ParamsE) ;  /* 0xffffff94028c7950 */ /* 0x000fea0003c3ffff */
        .weak           $__internal_1_$__cuda_sm10x_tcgen05_guardrail_trap_phase_invalid_during_alloc
        .type           $__internal_1_$__cuda_sm10x_tcgen05_guardrail_trap_phase_invalid_during_alloc,@function
        .size           $__internal_1_$__cuda_sm10x_tcgen05_guardrail_trap_phase_invalid_during_alloc,($__internal_2_$__cuda_sm10x_tcgen05_guardrail_trap_unallocated_columns_being_dealloced - $__internal_1_$__cuda_sm10x_tcgen05_guardrail_trap_phase_invalid_during_alloc)
$__internal_1_$__cuda_sm10x_tcgen05_guardrail_trap_phase_invalid_during_alloc:
[----:B------:R-:W-:Y:S05]  /*69d0*/  BPT.TRAP 0x1 ;  /* 0x000000040000795c */ /* 0x000fea0000300000 */
[----:B------:R-:W-:-:S04]  /*69e0*/  MOV R3, 0x0 ;  /* 0x0000000000037802 */ /* 0x000fc80000000f00 */
[----:B------:R-:W-:Y:S05]  /*69f0*/  RET.REL.NODEC R2 `(_ZN7cutlass13device_kernelINS_4gemm6kernel13GemmUniversalIN4cute5tupleIJiiiiEEENS1_10collective13CollectiveMmaINS1_35MainloopSm100TmaUmmaWarpSpecializedILi5ELi2ELi4ENS5_IJNS4_1CILi1EEESB_SB_EEEEENS5_IJNSA_ILi64EEESE_NSA_ILi32EEEEEENS_12float_e5m2_tENS5_IJlSB_lEEESH_SI_NS4_8TiledMMAINS4_8MMA_AtomIJNS4_10MMA_TraitsINS4_19SM100_MMA_F8F6F4_SSEJSH_SH_fSE_SE_NS4_17integral_constantINS4_4UMMA5MajorELSP_0EEESQ_NSN_INSO_7ScaleInELSR_0EEESS_EEEEEENS4_6LayoutISC_NS5_IJNSA_ILi0EEESW_SW_EEEEENS5_IJNS4_10UnderscoreESZ_SZ_EEEEENS4_13SM90_TMA_LOADENS4_14ComposedLayoutINS4_7SwizzleILi1ELi4ELi3EEENS4_18smem_ptr_flag_bitsILi8EEENSV_INS5_IJNSA_ILi8EEESF_EEENS5_IJSF_SB_EEEEEEEvNS4_8identityES12_S1C_vS1D_EENS_8epilogue10collective18CollectiveEpilogueINS1F_23Sm100TmaWarpSpecializedILi1ELi1ELi32ELb0ELb0EEEJSG_NS5_IJNSV_ISE_SB_EES1K_EEESH_SI_SH_SI_NS1F_6fusion15FusionCallbacksIS1J_NS1M_17LinearCombinationISH_fSH_fLNS_15FloatRoundStyleE2EEESG_S1L_JEEENS4_5SM1004TMEM4LOAD26SM100_TMEM_LOAD_16dp32b32xES12_NS13_INS14_ILi2ELi4ELi3EEES17_NSV_INS5_IJS18_SE_EEENS5_IJSE_SB_EEEEEEENS4_39AutoVectorizingCopyWithAssumedAlignmentILi128EEENS4_14SM90_TMA_STOREES20_S22_S22_EEEvvEEEEvNT_6ParamsE) ;  /* 0xffffff9402807950 */ /* 0x000fea0003c3ffff */
        .weak           $__internal_2_$__cuda_sm10x_tcgen05_guardrail_trap_unallocated_columns_being_dealloced
        .type           $__internal_2_$__cuda_sm10x_tcgen05_guardrail_trap_unallocated_columns_being_dealloced,@function
        .size           $__internal_2_$__cuda_sm10x_tcgen05_guardrail_trap_unallocated_columns_being_dealloced,(.L_x_131 - $__internal_2_$__cuda_sm10x_tcgen05_guardrail_trap_unallocated_columns_being_dealloced)
$__internal_2_$__cuda_sm10x_tcgen05_guardrail_trap_unallocated_columns_being_dealloced:
[----:B------:R-:W-:Y:S05]  /*6a00*/  BPT.TRAP 0x1 ;  /* 0x000000040000795c */ /* 0x000fea0000300000 */
[----:B------:R-:W-:-:S04]  /*6a10*/  HFMA2 R3, -RZ, RZ, 0, 0 ;  /* 0x00000000ff037431 */ /* 0x000fc800000001ff */
[----:B------:R-:W-:Y:S05]  /*6a20*/  RET.REL.NODEC R2 `(_ZN7cutlass13device_kernelINS_4gemm6kernel13GemmUniversalIN4cute5tupleIJiiiiEEENS1_10collective13CollectiveMmaINS1_35MainloopSm100TmaUmmaWarpSpecializedILi5ELi2ELi4ENS5_IJNS4_1CILi1EEESB_SB_EEEEENS5_IJNSA_ILi64EEESE_NSA_ILi32EEEEEENS_12float_e5m2_tENS5_IJlSB_lEEESH_SI_NS4_8TiledMMAINS4_8MMA_AtomIJNS4_10MMA_TraitsINS4_19SM100_MMA_F8F6F4_SSEJSH_SH_fSE_SE_NS4_17integral_constantINS4_4UMMA5MajorELSP_0EEESQ_NSN_INSO_7ScaleInELSR_0EEESS_EEEEEENS4_6LayoutISC_NS5_IJNSA_ILi0EEESW_SW_EEEEENS5_IJNS4_10UnderscoreESZ_SZ_EEEEENS4_13SM90_TMA_LOADENS4_14ComposedLayoutINS4_7SwizzleILi1ELi4ELi3EEENS4_18smem_ptr_flag_bitsILi8EEENSV_INS5_IJNSA_ILi8EEESF_EEENS5_IJSF_SB_EEEEEEEvNS4_8identityES12_S1C_vS1D_EENS_8epilogue10collective18CollectiveEpilogueINS1F_23Sm100TmaWarpSpecializedILi1ELi1ELi32ELb0ELb0EEEJSG_NS5_IJNSV_ISE_SB_EES1K_EEESH_SI_SH_SI_NS1F_6fusion15FusionCallbacksIS1J_NS1M_17LinearCombinationISH_fSH_fLNS_15FloatRoundStyleE2EEESG_S1L_JEEENS4_5SM1004TMEM4LOAD26SM100_TMEM_LOAD_16dp32b32xES12_NS13_INS14_ILi2ELi4ELi3EEES17_NSV_INS5_IJS18_SE_EEENS5_IJSE_SB_EEEEEEENS4_39AutoVectorizingCopyWithAssumedAlignmentILi128EEENS4_14SM90_TMA_STOREES20_S22_S22_EEEvvEEEEvNT_6ParamsE) ;  /* 0xffffff9402747950 */ /* 0x000fea0003c3ffff */
.L_x_130:
[----:B------:R-:W-:-:S00]  /*6a30*/  BRA `(.L_x_130) ;  /* 0xfffffffc00fc7947 */ /* 0x000fc0000383ffff */
[----:B------:R-:W-:-:S00]  /*6a40*/  NOP ;  /* 0x0000000000007918 */ /* 0x000fc00000000000 */
        /* <DEDUP_REMOVED lines=11> */
.L_x_131:


//--------------------- .nv.global.init           --------------------------
	.section	.nv.global.init,"aw",@progbits
.nv.global.init:
	.type		$str$27,@object
	.size		$str$27,($str$28 - $str$27)
$str$27:
        /*0000*/ 	.byte	0x28, 0x61, 0x64, 0x64, 0x72, 0x65, 0x73, 0x73, 0x20, 0x26, 0x20, 0x6d, 0x61, 0x73, 0x6b, 0x29
        /*0010*/ 	.byte	0x20, 0x3d, 0x3d, 0x20, 0x30, 0x00
	.type		$str$28,@object
	.size		$str$28,($str$26 - $str$28)
$str$28:
        /*0016*/ 	.byte	0x2f, 0x74, 0x6d, 0x70, 0x2f, 0x63, 0x75, 0x74, 0x6c, 0x61, 0x73, 0x73, 0x5f, 0x73, 0x77, 0x65
        /*0026*/ 	.byte	0x65, 0x70, 0x5f, 0x73, 0x72, 0x63, 0x2f, 0x69, 0x6e, 0x63, 0x6c, 0x75, 0x64, 0x65, 0x2f, 0x63
        /*0036*/ 	.byte	0x75, 0x74, 0x65, 0x2f, 0x70, 0x6f, 0x69, 0x6e, 0x74, 0x65, 0x72, 0x5f, 0x66, 0x6c, 0x61, 0x67
        /*0046*/ 	.byte	0x67, 0x65, 0x64, 0x2e, 0x68, 0x70, 0x70, 0x00
	.type		$str$26,@object
	.size		$str$26,($str$25 - $str$26)
$str$26:
        /*004e*/ 	.byte	0x2f, 0x74, 0x6d, 0x70, 0x2f, 0x63, 0x75, 0x74, 0x6c, 0x61, 0x73, 0x73, 0x5f, 0x73, 0x77, 0x65
        /*005e*/ 	.byte	0x65, 0x70, 0x5f, 0x73, 0x72, 0x63, 0x2f, 0x69, 0x6e, 0x63, 0x6c, 0x75, 0x64, 0x65, 0x2f, 0x63
        /*006e*/ 	.byte	0x75, 0x74, 0x65, 0x2f, 0x61, 0x74, 0x6f, 0x6d, 0x2f, 0x63, 0x6f, 0x70, 0x79, 0x5f, 0x74, 0x72
        /*007e*/ 	.byte	0x61, 0x69, 0x74, 0x73, 0x5f, 0x73, 0x6d, 0x31, 0x30, 0x30, 0x2e, 0x68, 0x70, 0x70, 0x00
	.type		$str$25,@object
	.size		$str$25,(__unnamed_1 - $str$25)
$str$25:
        /*008d*/ 	.byte	0x28, 0x28, 0x75, 0x69, 0x6e, 0x74, 0x33, 0x32, 0x5f, 0x74, 0x28, 0x74, 0x68, 0x72, 0x65, 0x61
        /*009d*/ 	.byte	0x64, 0x49, 0x64, 0x78, 0x2e, 0x78, 0x29, 0x20, 0x2f, 0x20, 0x33, 0x32, 0x29, 0x20, 0x25, 0x20
        /*00ad*/ 	.byte	0x34, 0x29, 0x20, 0x3d, 0x3d, 0x20, 0x28, 0x28, 0x28, 0x74, 0x6d, 0x65, 0x6d, 0x5f, 0x61, 0x64
        /*00bd*/ 	.byte	0x64, 0x72, 0x20, 0x3e, 0x3e, 0x20, 0x31, 0x36, 0x29, 0x20, 0x2f, 0x20, 0x33, 0x32, 0x29, 0x20
        /*00cd*/ 	.byte	0x25, 0x20, 0x34, 0x29, 0x00
	.type		__unnamed_1,@object
	.size		__unnamed_1,(__unnamed_2 - __unnamed_1)
__unnamed_1:
        /*00d2*/ 	.byte	0x61, 0x75, 0x74, 0x6f, 0x20, 0x63, 0x75, 0x74, 0x65, 0x3a, 0x3a, 0x61, 0x73, 0x5f, 0x70, 0x6f
        /* <DEDUP_REMOVED lines=24> */
        /*0262*/ 	.byte	0x3c, 0x34, 0x30, 0x39, 0x36, 0x3e, 0x3e, 0x3e, 0x3e, 0x5d, 0x00
	.type		__unnamed_2,@object
	.size		__unnamed_2,(.L_2 - __unnamed_2)
__unnamed_2:
        /* <DEDUP_REMOVED lines=40> */
        /*04ed*/ 	.byte	0x74, 0x65, 0x3a, 0x3a, 0x43, 0x3c, 0x30, 0x3e, 0x3e, 0x3e, 0x3e, 0x5d, 0x00
.L_2:


//--------------------- .nv.shared._ZN7cutlass13device_kernelINS_4gemm6kernel13GemmUniversalIN4cute5tupleIJiiiiEEENS1_10collective13CollectiveMmaINS1_35MainloopSm100TmaUmmaWarpSpecializedILi5ELi2ELi4ENS5_IJNS4_1CILi1EEESB_SB_EEEEENS5_IJNSA_ILi64EEESE_NSA_ILi32EEEEEENS_12float_e5m2_tENS5_IJlSB_lEEESH_SI_NS4_8TiledMMAINS4_8MMA_AtomIJNS4_10MMA_TraitsINS4_19SM100_MMA_F8F6F4_SSEJSH_SH_fSE_SE_NS4_17integral_constantINS4_4UMMA5MajorELSP_0EEESQ_NSN_INSO_7ScaleInELSR_0EEESS_EEEEEENS4_6LayoutISC_NS5_IJNSA_ILi0EEESW_SW_EEEEENS5_IJNS4_10UnderscoreESZ_SZ_EEEEENS4_13SM90_TMA_LOADENS4_14ComposedLayoutINS4_7SwizzleILi1ELi4ELi3EEENS4_18smem_ptr_flag_bitsILi8EEENSV_INS5_IJNSA_ILi8EEESF_EEENS5_IJSF_SB_EEEEEEEvNS4_8identityES12_S1C_vS1D_EENS_8epilogue10collective18CollectiveEpilogueINS1F_23Sm100TmaWarpSpecializedILi1ELi1ELi32ELb0ELb0EEEJSG_NS5_IJNSV_ISE_SB_EES1K_EEESH_SI_SH_SI_NS1F_6fusion15FusionCallbacksIS1J_NS1M_17LinearCombinationISH_fSH_fLNS_15FloatRoundStyleE2EEESG_S1L_JEEENS4_5SM1004TMEM4LOAD26SM100_TMEM_LOAD_16dp32b32xES12_NS13_INS14_ILi2ELi4ELi3EEES17_NSV_INS5_IJS18_SE_EEENS5_IJSE_SB_EEEEEEENS4_39AutoVectorizingCopyWithAssumedAlignmentILi128EEENS4_14SM90_TMA_STOREES20_S22_S22_EEEvvEEEEvNT_6ParamsE --------------------------
	.section	.nv.shared._ZN7cutlass13device_kernelINS_4gemm6kernel13GemmUniversalIN4cute5tupleIJiiiiEEENS1_10collective13CollectiveMmaINS1_35MainloopSm100TmaUmmaWarpSpecializedILi5ELi2ELi4ENS5_IJNS4_1CILi1EEESB_SB_EEEEENS5_IJNSA_ILi64EEESE_NSA_ILi32EEEEEENS_12float_e5m2_tENS5_IJlSB_lEEESH_SI_NS4_8TiledMMAINS4_8MMA_AtomIJNS4_10MMA_TraitsINS4_19SM100_MMA_F8F6F4_SSEJSH_SH_fSE_SE_NS4_17integral_constantINS4_4UMMA5MajorELSP_0EEESQ_NSN_INSO_7ScaleInELSR_0EEESS_EEEEEENS4_6LayoutISC_NS5_IJNSA_ILi0EEESW_SW_EEEEENS5_IJNS4_10UnderscoreESZ_SZ_EEEEENS4_13SM90_TMA_LOADENS4_14ComposedLayoutINS4_7SwizzleILi1ELi4ELi3EEENS4_18smem_ptr_flag_bitsILi8EEENSV_INS5_IJNSA_ILi8EEESF_EEENS5_IJSF_SB_EEEEEEEvNS4_8identityES12_S1C_vS1D_EENS_8epilogue10collective18CollectiveEpilogueINS1F_23Sm100TmaWarpSpecializedILi1ELi1ELi32ELb0ELb0EEEJSG_NS5_IJNSV_ISE_SB_EES1K_EEESH_SI_SH_SI_NS1F_6fusion15FusionCallbacksIS1J_NS1M_17LinearCombinationISH_fSH_fLNS_15FloatRoundStyleE2EEESG_S1L_JEEENS4_5SM1004TMEM4LOAD26SM100_TMEM_LOAD_16dp32b32xES12_NS13_INS14_ILi2ELi4ELi3EEES17_NSV_INS5_IJS18_SE_EEENS5_IJSE_SB_EEEEEEENS4_39AutoVectorizingCopyWithAssumedAlignmentILi128EEENS4_14SM90_TMA_STOREES20_S22_S22_EEEvvEEEEvNT_6ParamsE,"aw",@nobits
	.sectionflags	@""
	.align	16
	.zero		1024


//--------------------- .nv.shared.reserved.0     --------------------------
	.section	.nv.shared.reserved.0,"aw",@nobits
	.weak		__nv_reservedSMEM_offset_0_alias
	.size		__nv_reservedSMEM_offset_0_alias, 0, 64
	.other		__nv_reservedSMEM_offset_0_alias,@"STO_CUDA_RESERVED_SHARED STV_DEFAULT"
__nv_reservedSMEM_offset_0_alias:
	.zero		0
.nv.shared.reserved.0:
	.zero		64
	.weak		__nv_reservedSMEM_tcgen05_partition
	.type		__nv_reservedSMEM_tcgen05_partition,@object
	.size		__nv_reservedSMEM_tcgen05_partition,(.L_0 - __nv_reservedSMEM_tcgen05_partition)
__nv_reservedSMEM_tcgen05_partition:
	.zero		32
.L_0:


//--------------------- .nv.global                --------------------------
	.section	.nv.global,"aw",@nobits
.nv.global:
	.type		_ZN39_INTERNAL_82aeecb6_4_k_cu_2556212b_84864cute1_E,@object
	.size		_ZN39_INTERNAL_82aeecb6_4_k_cu_2556212b_84864cute1_E,(_ZN39_INTERNAL_82aeecb6_4_k_cu_2556212b_84864cuda3std3__45__cpo6cbeginE - _ZN39_INTERNAL_82aeecb6_4_k_cu_2556212b_84864cute1_E)
_ZN39_INTERNAL_82aeecb6_4_k_cu_2556212b_84864cute1_E:
	.zero		1
	.type		_ZN39_INTERNAL_82aeecb6_4_k_cu_2556212b_84864cuda3std3__45__cpo6cbeginE,@object
	.size		_ZN39_INTERNAL_82aeecb6_4_k_cu_2556212b_84864cuda3std3__45__cpo6cbeginE,(_ZN39_INTERNAL_82aeecb6_4_k_cu_2556212b_84864cuda3std3__48in_placeE - _ZN39_INTERNAL_82aeecb6_4_k_cu_2556212b_84864cuda3std3__45__cpo6cbeginE)
_ZN39_INTERNAL_82aeecb6_4_k_cu_2556212b_84864cuda3std3__45__cpo6cbeginE:
	.zero		1
	.type		_ZN39_INTERNAL_82aeecb6_4_k_cu_2556212b_84864cuda3std3__48in_placeE,@object
	.size		_ZN39_INTERNAL_82aeecb6_4_k_cu_2556212b_84864cuda3std3__48in_placeE,(_ZN39_INTERNAL_82aeecb6_4_k_cu_2556212b_84864cuda3std6ranges3__45__cpo9iter_moveE - _ZN39_INTERNAL_82aeecb6_4_k_cu_2556212b_84864cuda3std3__48in_placeE)
_ZN39_INTERNAL_82aeecb6_4_k_cu_2556212b_84864cuda3std3__48in_placeE:
	.zero		1
	.type		_ZN39_INTERNAL_82aeecb6_4_k_cu_2556212b_84864cuda3std6ranges3__45__cpo9iter_moveE,@object
	.size		_ZN39_INTERNAL_82aeecb6_4_k_cu_2556212b_84864cuda3std6ranges3__45__cpo9iter_moveE,(_ZN39_INTERNAL_82aeecb6_4_k_cu_2556212b_84864cuda3std3__45__cpo5beginE - _ZN39_INTERNAL_82aeecb6_4_k_cu_2556212b_84864cuda3std6ranges3__45__cpo9iter_moveE)
_ZN39_INTERNAL_82aeecb6_4_k_cu_2556212b_84864cuda3std6ranges3__45__cpo9iter_moveE:
	.zero		1
	.type		_ZN39_INTERNAL_82aeecb6_4_k_cu_2556212b_84864cuda3std3__45__cpo5beginE,@object
	.size		_ZN39_INTERNAL_82aeecb6_4_k_cu_2556212b_84864cuda3std3__45__cpo5beginE,(_ZN39_INTERNAL_82aeecb6_4_k_cu_2556212b_84864cuda3std3__441_GLOBAL__N__82aeecb6_4_k_cu_2556212b_84866ignoreE - _ZN39_INTERNAL_82aeecb6_4_k_cu_2556212b_84864cuda3std3__45__cpo5beginE)
_ZN39_INTERNAL_82aeecb6_4_k_cu_2556212b_84864cuda3std3__45__cpo5beginE:
	.zero		1
	.type		_ZN39_INTERNAL_82aeecb6_4_k_cu_2556212b_84864cuda3std3__441_GLOBAL__N__82aeecb6_4_k_cu_2556212b_84866ignoreE,@object
	.size		_ZN39_INTERNAL_82aeecb6_4_k_cu_2556212b_84864cuda3std3__441_GLOBAL__N__82aeecb6_4_k_cu_2556212b_84866ignoreE,(_ZN39_INTERNAL_82aeecb6_4_k_cu_2556212b_84864cute7productE - _ZN39_INTERNAL_82aeecb6_4_k_cu_2556212b_84864cuda3std3__441_GLOBAL__N__82aeecb6_4_k_cu_2556212b_84866ignoreE)
_ZN39_INTERNAL_82aeecb6_4_k_cu_2556212b_84864cuda3std3__441_GLOBAL__N__82aeecb6_4_k_cu_2556212b_84866ignoreE:
	.zero		1
	.type		_ZN39_INTERNAL_82aeecb6_4_k_cu_2556212b_84864cute7productE,@object
	.size		_ZN39_INTERNAL_82aeecb6_4_k_cu_2556212b_84864cute7productE,(_ZN39_INTERNAL_82aeecb6_4_k_cu_2556212b_84864cuda3std3__45__cpo3endE - _ZN39_INTERNAL_82aeecb6_4_k_cu_2556212b_84864cute7productE)
_ZN39_INTERNAL_82aeecb6_4_k_cu_2556212b_84864cute7productE:
	.zero		1
	.type		_ZN39_INTERNAL_82aeecb6_4_k_cu_2556212b_84864cuda3std3__45__cpo3endE,@object
	.size		_ZN39_INTERNAL_82aeecb6_4_k_cu_2556212b_84864cuda3std3__45__cpo3endE,(_ZN39_INTERNAL_82aeecb6_4_k_cu_2556212b_84864cuda3std3__419piecewise_constructE - _ZN39_INTERNAL_82aeecb6_4_k_cu_2556212b_84864cuda3std3__45__cpo3endE)
_ZN39_INTERNAL_82aeecb6_4_k_cu_2556212b_84864cuda3std3__45__cpo3endE:
	.zero		1
	.type		_ZN39_INTERNAL_82aeecb6_4_k_cu_2556212b_84864cuda3std3__419piecewise_constructE,@object
	.size		_ZN39_INTERNAL_82aeecb6_4_k_cu_2556212b_84864cuda3std3__419piecewise_constructE,(_ZN39_INTERNAL_82aeecb6_4_k_cu_2556212b_84864cuda3std3__45__cpo4cendE - _ZN39_INTERNAL_82aeecb6_4_k_cu_2556212b_84864cuda3std3__419piecewise_constructE)
_ZN39_INTERNAL_82aeecb6_4_k_cu_2556212b_84864cuda3std3__419piecewise_constructE:
	.zero		1
	.type		_ZN39_INTERNAL_82aeecb6_4_k_cu_2556212b_84864cuda3std3__45__cpo4cendE,@object
	.size		_ZN39_INTERNAL_82aeecb6_4_k_cu_2556212b_84864cuda3std3__45__cpo4cendE,(_ZN39_INTERNAL_82aeecb6_4_k_cu_2556212b_84864cuda3std6ranges3__45__cpo4swapE - _ZN39_INTERNAL_82aeecb6_4_k_cu_2556212b_84864cuda3std3__45__cpo4cendE)
_ZN39_INTERNAL_82aeecb6_4_k_cu_2556212b_84864cuda3std3__45__cpo4cendE:
	.zero		1
	.type		_ZN39_INTERNAL_82aeecb6_4_k_cu_2556212b_84864cuda3std6ranges3__45__cpo4swapE,@object
	.size		_ZN39_INTERNAL_82aeecb6_4_k_cu_2556212b_84864cuda3std6ranges3__45__cpo4swapE,(.L_10 - _ZN39_INTERNAL_82aeecb6_4_k_cu_2556212b_84864cuda3std6ranges3__45__cpo4swapE)
_ZN39_INTERNAL_82aeecb6_4_k_cu_2556212b_84864cuda3std6ranges3__45__cpo4swapE:
	.zero		1
.L_10:


//--------------------- .nv.constant0._ZN7cutlass13device_kernelINS_4gemm6kernel13GemmUniversalIN4cute5tupleIJiiiiEEENS1_10collective13CollectiveMmaINS1_35MainloopSm100TmaUmmaWarpSpecializedILi5ELi2ELi4ENS5_IJNS4_1CILi1EEESB_SB_EEEEENS5_IJNSA_ILi64EEESE_NSA_ILi32EEEEEENS_12float_e5m2_tENS5_IJlSB_lEEESH_SI_NS4_8TiledMMAINS4_8MMA_AtomIJNS4_10MMA_TraitsINS4_19SM100_MMA_F8F6F4_SSEJSH_SH_fSE_SE_NS4_17integral_constantINS4_4UMMA5MajorELSP_0EEESQ_NSN_INSO_7ScaleInELSR_0EEESS_EEEEEENS4_6LayoutISC_NS5_IJNSA_ILi0EEESW_SW_EEEEENS5_IJNS4_10UnderscoreESZ_SZ_EEEEENS4_13SM90_TMA_LOADENS4_14ComposedLayoutINS4_7SwizzleILi1ELi4ELi3EEENS4_18smem_ptr_flag_bitsILi8EEENSV_INS5_IJNSA_ILi8EEESF_EEENS5_IJSF_SB_EEEEEEEvNS4_8identityES12_S1C_vS1D_EENS_8epilogue10collective18CollectiveEpilogueINS1F_23Sm100TmaWarpSpecializedILi1ELi1ELi32ELb0ELb0EEEJSG_NS5_IJNSV_ISE_SB_EES1K_EEESH_SI_SH_SI_NS1F_6fusion15FusionCallbacksIS1J_NS1M_17LinearCombinationISH_fSH_fLNS_15FloatRoundStyleE2EEESG_S1L_JEEENS4_5SM1004TMEM4LOAD26SM100_TMEM_LOAD_16dp32b32xES12_NS13_INS14_ILi2ELi4ELi3EEES17_NSV_INS5_IJS18_SE_EEENS5_IJSE_SB_EEEEEEENS4_39AutoVectorizingCopyWithAssumedAlignmentILi128EEENS4_14SM90_TMA_STOREES20_S22_S22_EEEvvEEEEvNT_6ParamsE --------------------------
	.section	.nv.constant0._ZN7cutlass13device_kernelINS_4gemm6kernel13GemmUniversalIN4cute5tupleIJiiiiEEENS1_10collective13CollectiveMmaINS1_35MainloopSm100TmaUmmaWarpSpecializedILi5ELi2ELi4ENS5_IJNS4_1CILi1EEESB_SB_EEEEENS5_IJNSA_ILi64EEESE_NSA_ILi32EEEEEENS_12float_e5m2_tENS5_IJlSB_lEEESH_SI_NS4_8TiledMMAINS4_8MMA_AtomIJNS4_10MMA_TraitsINS4_19SM100_MMA_F8F6F4_SSEJSH_SH_fSE_SE_NS4_17integral_constantINS4_4UMMA5MajorELSP_0EEESQ_NSN_INSO_7ScaleInELSR_0EEESS_EEEEEENS4_6LayoutISC_NS5_IJNSA_ILi0EEESW_SW_EEEEENS5_IJNS4_10UnderscoreESZ_SZ_EEEEENS4_13SM90_TMA_LOADENS4_14ComposedLayoutINS4_7SwizzleILi1ELi4ELi3EEENS4_18smem_ptr_flag_bitsILi8EEENSV_INS5_IJNSA_ILi8EEESF_EEENS5_IJSF_SB_EEEEEEEvNS4_8identityES12_S1C_vS1D_EENS_8epilogue10collective18CollectiveEpilogueINS1F_23Sm100TmaWarpSpecializedILi1ELi1ELi32ELb0ELb0EEEJSG_NS5_IJNSV_ISE_SB_EES1K_EEESH_SI_SH_SI_NS1F_6fusion15FusionCallbacksIS1J_NS1M_17LinearCombinationISH_fSH_fLNS_15FloatRoundStyleE2EEESG_S1L_JEEENS4_5SM1004TMEM4LOAD26SM100_TMEM_LOAD_16dp32b32xES12_NS13_INS14_ILi2ELi4ELi3EEES17_NSV_INS5_IJS18_SE_EEENS5_IJSE_SB_EEEEEEENS4_39AutoVectorizingCopyWithAssumedAlignmentILi128EEENS4_14SM90_TMA_STOREES20_S22_S22_EEEvvEEEEvNT_6ParamsE,"a",@progbits
	.sectionflags	@""
	.align	4
.nv.constant0._ZN7cutlass13device_kernelINS_4gemm6kernel13GemmUniversalIN4cute5tupleIJiiiiEEENS1_10collective13CollectiveMmaINS1_35MainloopSm100TmaUmmaWarpSpecializedILi5ELi2ELi4ENS5_IJNS4_1CILi1EEESB_SB_EEEEENS5_IJNSA_ILi64EEESE_NSA_ILi32EEEEEENS_12float_e5m2_tENS5_IJlSB_lEEESH_SI_NS4_8TiledMMAINS4_8MMA_AtomIJNS4_10MMA_TraitsINS4_19SM100_MMA_F8F6F4_SSEJSH_SH_fSE_SE_NS4_17integral_constantINS4_4UMMA5MajorELSP_0EEESQ_NSN_INSO_7ScaleInELSR_0EEESS_EEEEEENS4_6LayoutISC_NS5_IJNSA_ILi0EEESW_SW_EEEEENS5_IJNS4_10UnderscoreESZ_SZ_EEEEENS4_13SM90_TMA_LOADENS4_14ComposedLayoutINS4_7SwizzleILi1ELi4ELi3EEENS4_18smem_ptr_flag_bitsILi8EEENSV_INS5_IJNSA_ILi8EEESF_EEENS5_IJSF_SB_EEEEEEEvNS4_8identityES12_S1C_vS1D_EENS_8epilogue10collective18CollectiveEpilogueINS1F_23Sm100TmaWarpSpecializedILi1ELi1ELi32ELb0ELb0EEEJSG_NS5_IJNSV_ISE_SB_EES1K_EEESH_SI_SH_SI_NS1F_6fusion15FusionCallbacksIS1J_NS1M_17LinearCombinationISH_fSH_fLNS_15FloatRoundStyleE2EEESG_S1L_JEEENS4_5SM1004TMEM4LOAD26SM100_TMEM_LOAD_16dp32b32xES12_NS13_INS14_ILi2ELi4ELi3EEES17_NSV_INS5_IJS18_SE_EEENS5_IJSE_SB_EEEEEEENS4_39AutoVectorizingCopyWithAssumedAlignmentILi128EEENS4_14SM90_TMA_STOREES20_S22_S22_EEEvvEEEEvNT_6ParamsE:
	.zero		2944


//--------------------- SYMBOLS --------------------------

	.type		.nv.reservedSmem.offset0,@object
	.size		.nv.reservedSmem.offset0,0x4
	.type		.nv.reservedSmem.cap,@object
	.size		.nv.reservedSmem.cap,0x4
	.type		__assertfail,@function
